//
// Generated by NVIDIA NVVM Compiler
//
// Compiler Build ID: CL-36424714
// Cuda compilation tools, release 13.0, V13.0.88
// Based on NVVM 20.0.0
//

.version 9.0
.target sm_100
.address_size 64

	// .globl	_Z27generate_samples_gpu_helperiiPKfPf
.func  (.param .b64 func_retval0) __internal_accurate_pow
(
	.param .b64 __internal_accurate_pow_param_0
)
;
.global .align 4 .b8 __cudart_i2opi_f[24] = {65, 144, 67, 60, 153, 149, 98, 219, 192, 221, 52, 245, 209, 87, 39, 252, 41, 21, 68, 78, 110, 131, 249, 162};

.visible .entry _Z27generate_samples_gpu_helperiiPKfPf(
	.param .u32 _Z27generate_samples_gpu_helperiiPKfPf_param_0,
	.param .u32 _Z27generate_samples_gpu_helperiiPKfPf_param_1,
	.param .u64 .ptr .align 1 _Z27generate_samples_gpu_helperiiPKfPf_param_2,
	.param .u64 .ptr .align 1 _Z27generate_samples_gpu_helperiiPKfPf_param_3
)
{
	.local .align 4 .b8 	__local_depot0[28];
	.reg .b64 	%SP;
	.reg .b64 	%SPL;
	.reg .pred 	%p<11>;
	.reg .b32 	%r<54>;
	.reg .b32 	%f<31>;
	.reg .b64 	%rd<29>;
	.reg .b64 	%fd<3>;

	mov.u64 	%SPL, __local_depot0;
	ld.param.u32 	%r20, [_Z27generate_samples_gpu_helperiiPKfPf_param_0];
	ld.param.u32 	%r21, [_Z27generate_samples_gpu_helperiiPKfPf_param_1];
	ld.param.u64 	%rd12, [_Z27generate_samples_gpu_helperiiPKfPf_param_2];
	ld.param.u64 	%rd13, [_Z27generate_samples_gpu_helperiiPKfPf_param_3];
	add.u64 	%rd1, %SPL, 0;
	mov.u32 	%r22, %ctaid.x;
	mov.u32 	%r1, %ntid.x;
	mov.u32 	%r23, %tid.x;
	mad.lo.s32 	%r49, %r22, %r1, %r23;
	setp.ge.s32 	%p1, %r49, %r20;
	@%p1 bra 	$L__BB0_11;
	mov.u32 	%r24, %nctaid.x;
	mul.lo.s32 	%r3, %r1, %r24;
	cvta.to.global.u64 	%rd2, %rd13;
	cvta.to.global.u64 	%rd3, %rd12;
	mov.u64 	%rd18, __cudart_i2opi_f;
$L__BB0_2:
	mul.lo.s32 	%r25, %r49, %r21;
	mul.wide.s32 	%rd15, %r25, 4;
	add.s64 	%rd4, %rd2, %rd15;
	mov.b32 	%r26, 1065353216;
	st.global.u32 	[%rd4], %r26;
	mul.wide.s32 	%rd16, %r49, 4;
	add.s64 	%rd17, %rd3, %rd16;
	ld.global.f32 	%f8, [%rd17];
	st.global.f32 	[%rd4+16], %f8;
	ld.global.f32 	%f1, [%rd4+12];
	ld.global.f32 	%f2, [%rd4+4];
	mul.f32 	%f9, %f2, 0f3F22F983;
	cvt.rni.s32.f32 	%r53, %f9;
	cvt.rn.f32.s32 	%f10, %r53;
	fma.rn.f32 	%f11, %f10, 0fBFC90FDA, %f2;
	fma.rn.f32 	%f12, %f10, 0fB3A22168, %f11;
	fma.rn.f32 	%f30, %f10, 0fA7C234C5, %f12;
	abs.f32 	%f4, %f2;
	setp.ltu.f32 	%p2, %f4, 0f47CE4780;
	@%p2 bra 	$L__BB0_10;
	setp.neu.f32 	%p3, %f4, 0f7F800000;
	@%p3 bra 	$L__BB0_5;
	mov.f32 	%f15, 0f00000000;
	mul.rn.f32 	%f30, %f2, %f15;
	mov.b32 	%r53, 0;
	bra.uni 	$L__BB0_10;
$L__BB0_5:
	mov.b32 	%r6, %f2;
	shl.b32 	%r28, %r6, 8;
	or.b32  	%r7, %r28, -2147483648;
	mov.b64 	%rd28, 0;
	mov.b32 	%r50, 0;
	mov.u64 	%rd26, %rd18;
	mov.u64 	%rd27, %rd1;
$L__BB0_6:
	.pragma "nounroll";
	ld.global.nc.u32 	%r29, [%rd26];
	mad.wide.u32 	%rd20, %r29, %r7, %rd28;
	shr.u64 	%rd28, %rd20, 32;
	st.local.u32 	[%rd27], %rd20;
	add.s32 	%r50, %r50, 1;
	add.s64 	%rd27, %rd27, 4;
	add.s64 	%rd26, %rd26, 4;
	setp.ne.s32 	%p4, %r50, 6;
	@%p4 bra 	$L__BB0_6;
	shr.u32 	%r30, %r6, 23;
	st.local.u32 	[%rd1+24], %rd28;
	and.b32  	%r10, %r30, 31;
	and.b32  	%r31, %r30, 224;
	add.s32 	%r32, %r31, -128;
	shr.u32 	%r33, %r32, 5;
	mul.wide.u32 	%rd21, %r33, 4;
	sub.s64 	%rd11, %rd1, %rd21;
	ld.local.u32 	%r51, [%rd11+24];
	ld.local.u32 	%r52, [%rd11+20];
	setp.eq.s32 	%p5, %r10, 0;
	@%p5 bra 	$L__BB0_9;
	shf.l.wrap.b32 	%r51, %r52, %r51, %r10;
	ld.local.u32 	%r34, [%rd11+16];
	shf.l.wrap.b32 	%r52, %r34, %r52, %r10;
$L__BB0_9:
	shr.u32 	%r35, %r51, 30;
	shf.l.wrap.b32 	%r36, %r52, %r51, 2;
	shl.b32 	%r37, %r52, 2;
	shr.u32 	%r38, %r36, 31;
	add.s32 	%r39, %r38, %r35;
	neg.s32 	%r40, %r39;
	setp.lt.s32 	%p6, %r6, 0;
	selp.b32 	%r53, %r40, %r39, %p6;
	xor.b32  	%r41, %r36, %r6;
	shr.s32 	%r42, %r36, 31;
	xor.b32  	%r43, %r42, %r36;
	xor.b32  	%r44, %r42, %r37;
	cvt.u64.u32 	%rd22, %r43;
	shl.b64 	%rd23, %rd22, 32;
	cvt.u64.u32 	%rd24, %r44;
	or.b64  	%rd25, %rd23, %rd24;
	cvt.rn.f64.s64 	%fd1, %rd25;
	mul.f64 	%fd2, %fd1, 0d3BF921FB54442D19;
	cvt.rn.f32.f64 	%f13, %fd2;
	neg.f32 	%f14, %f13;
	setp.lt.s32 	%p7, %r41, 0;
	selp.f32 	%f30, %f14, %f13, %p7;
$L__BB0_10:
	add.s32 	%r46, %r53, 1;
	mul.rn.f32 	%f16, %f30, %f30;
	and.b32  	%r47, %r53, 1;
	setp.eq.b32 	%p8, %r47, 1;
	selp.f32 	%f17, %f30, 0f3F800000, %p8;
	fma.rn.f32 	%f18, %f16, %f17, 0f00000000;
	fma.rn.f32 	%f19, %f16, 0f37CBAC00, 0fBAB607ED;
	selp.f32 	%f20, 0fB94D4153, %f19, %p8;
	selp.f32 	%f21, 0f3C0885E4, 0f3D2AAABB, %p8;
	fma.rn.f32 	%f22, %f20, %f16, %f21;
	selp.f32 	%f23, 0fBE2AAAA8, 0fBEFFFFFF, %p8;
	fma.rn.f32 	%f24, %f22, %f16, %f23;
	fma.rn.f32 	%f25, %f24, %f18, %f17;
	and.b32  	%r48, %r46, 2;
	setp.eq.s32 	%p9, %r48, 0;
	mov.f32 	%f26, 0f00000000;
	sub.f32 	%f27, %f26, %f25;
	selp.f32 	%f28, %f25, %f27, %p9;
	mul.f32 	%f29, %f1, %f28;
	st.global.f32 	[%rd4+20], %f29;
	add.s32 	%r49, %r49, %r3;
	setp.lt.s32 	%p10, %r49, %r20;
	@%p10 bra 	$L__BB0_2;
$L__BB0_11:
	ret;

}
	// .globl	_Z25update_safe_metric_helperifiPfPi
.visible .entry _Z25update_safe_metric_helperifiPfPi(
	.param .u32 _Z25update_safe_metric_helperifiPfPi_param_0,
	.param .f32 _Z25update_safe_metric_helperifiPfPi_param_1,
	.param .u32 _Z25update_safe_metric_helperifiPfPi_param_2,
	.param .u64 .ptr .align 1 _Z25update_safe_metric_helperifiPfPi_param_3,
	.param .u64 .ptr .align 1 _Z25update_safe_metric_helperifiPfPi_param_4
)
{
	.reg .pred 	%p<7>;
	.reg .b32 	%r<15>;
	.reg .b32 	%f<4>;
	.reg .b64 	%rd<9>;

	ld.param.u32 	%r6, [_Z25update_safe_metric_helperifiPfPi_param_0];
	ld.param.f32 	%f2, [_Z25update_safe_metric_helperifiPfPi_param_1];
	ld.param.u32 	%r7, [_Z25update_safe_metric_helperifiPfPi_param_2];
	ld.param.u64 	%rd4, [_Z25update_safe_metric_helperifiPfPi_param_3];
	ld.param.u64 	%rd5, [_Z25update_safe_metric_helperifiPfPi_param_4];
	mov.u32 	%r8, %ctaid.x;
	mov.u32 	%r1, %ntid.x;
	mov.u32 	%r9, %tid.x;
	mad.lo.s32 	%r14, %r8, %r1, %r9;
	setp.ge.s32 	%p1, %r14, %r6;
	@%p1 bra 	$L__BB1_6;
	neg.f32 	%f1, %f2;
	mov.u32 	%r10, %nctaid.x;
	mul.lo.s32 	%r3, %r1, %r10;
	cvta.to.global.u64 	%rd1, %rd5;
	cvta.to.global.u64 	%rd2, %rd4;
$L__BB1_2:
	mul.wide.s32 	%rd6, %r14, 4;
	add.s64 	%rd3, %rd1, %rd6;
	ld.global.u32 	%r11, [%rd3];
	setp.ne.s32 	%p2, %r11, 1;
	@%p2 bra 	$L__BB1_5;
	mul.lo.s32 	%r12, %r14, %r7;
	mul.wide.s32 	%rd7, %r12, 4;
	add.s64 	%rd8, %rd2, %rd7;
	ld.global.f32 	%f3, [%rd8+4];
	setp.leu.f32 	%p3, %f3, %f2;
	setp.geu.f32 	%p4, %f3, %f1;
	and.pred  	%p5, %p3, %p4;
	@%p5 bra 	$L__BB1_5;
	mov.b32 	%r13, 0;
	st.global.u32 	[%rd3], %r13;
$L__BB1_5:
	add.s32 	%r14, %r14, %r3;
	setp.lt.s32 	%p6, %r14, %r6;
	@%p6 bra 	$L__BB1_2;
$L__BB1_6:
	ret;

}
	// .globl	_Z32compute_optimality_metric_helperfPKfiPKiPf
.visible .entry _Z32compute_optimality_metric_helperfPKfiPKiPf(
	.param .f32 _Z32compute_optimality_metric_helperfPKfiPKiPf_param_0,
	.param .u64 .ptr .align 1 _Z32compute_optimality_metric_helperfPKfiPKiPf_param_1,
	.param .u32 _Z32compute_optimality_metric_helperfPKfiPKiPf_param_2,
	.param .u64 .ptr .align 1 _Z32compute_optimality_metric_helperfPKfiPKiPf_param_3,
	.param .u64 .ptr .align 1 _Z32compute_optimality_metric_helperfPKfiPKiPf_param_4
)
{
	.reg .pred 	%p<18>;
	.reg .b32 	%r<28>;
	.reg .b32 	%f<6>;
	.reg .b64 	%rd<15>;
	.reg .b64 	%fd<18>;

	ld.param.f32 	%f2, [_Z32compute_optimality_metric_helperfPKfiPKiPf_param_0];
	ld.param.u64 	%rd4, [_Z32compute_optimality_metric_helperfPKfiPKiPf_param_1];
	ld.param.u32 	%r11, [_Z32compute_optimality_metric_helperfPKfiPKiPf_param_2];
	ld.param.u64 	%rd5, [_Z32compute_optimality_metric_helperfPKfiPKiPf_param_3];
	ld.param.u64 	%rd6, [_Z32compute_optimality_metric_helperfPKfiPKiPf_param_4];
	cvta.to.global.u64 	%rd1, %rd6;
	mov.u32 	%r12, %ctaid.x;
	mov.u32 	%r1, %ntid.x;
	mov.u32 	%r13, %tid.x;
	mad.lo.s32 	%r27, %r12, %r1, %r13;
	setp.ge.s32 	%p2, %r27, %r11;
	@%p2 bra 	$L__BB2_11;
	mov.f64 	%fd7, 0d4000000000000000;
	{
	.reg .b32 %temp; 
	mov.b64 	{%temp, %r3}, %fd7;
	}
	and.b32  	%r4, %r3, 2146435072;
	setp.eq.s32 	%p3, %r4, 1062207488;
	setp.lt.s32 	%p4, %r3, 0;
	selp.b32 	%r5, 0, 2146435072, %p4;
	and.b32  	%r14, %r3, 2147483647;
	setp.ne.s32 	%p5, %r14, 1071644672;
	and.pred  	%p1, %p3, %p5;
	or.b32  	%r6, %r5, -2147483648;
	mov.u32 	%r15, %nctaid.x;
	mul.lo.s32 	%r7, %r1, %r15;
	cvta.to.global.u64 	%rd2, %rd5;
	cvta.to.global.u64 	%rd3, %rd4;
	selp.b32 	%r24, %r6, %r5, %p1;
$L__BB2_2:
	mul.wide.s32 	%rd7, %r27, 4;
	add.s64 	%rd8, %rd2, %rd7;
	ld.global.u32 	%r16, [%rd8];
	setp.ne.s32 	%p6, %r16, 1;
	@%p6 bra 	$L__BB2_9;
	setp.lt.s32 	%p7, %r3, 0;
	setp.eq.s32 	%p8, %r4, 1062207488;
	add.s64 	%rd12, %rd3, %rd7;
	ld.global.f32 	%f3, [%rd12];
	sub.f32 	%f1, %f3, %f2;
	cvt.f64.f32 	%fd1, %f1;
	{
	.reg .b32 %temp; 
	mov.b64 	{%temp, %r9}, %fd1;
	}
	abs.f64 	%fd2, %fd1;
	{ // callseq 0, 0
	.param .b64 param0;
	st.param.f64 	[param0], %fd2;
	.param .b64 retval0;
	call.uni (retval0), 
	__internal_accurate_pow, 
	(
	param0
	);
	ld.param.f64 	%fd8, [retval0];
	} // callseq 0
	setp.lt.s32 	%p10, %r9, 0;
	neg.f64 	%fd10, %fd8;
	selp.f64 	%fd11, %fd10, %fd8, %p8;
	selp.f64 	%fd12, %fd11, %fd8, %p10;
	setp.eq.f32 	%p11, %f1, 0f00000000;
	selp.b32 	%r18, %r9, 0, %p8;
	or.b32  	%r19, %r18, 2146435072;
	selp.b32 	%r20, %r19, %r18, %p7;
	mov.b32 	%r21, 0;
	mov.b64 	%fd13, {%r21, %r20};
	selp.f64 	%fd17, %fd13, %fd12, %p11;
	add.f64 	%fd14, %fd1, 0d4000000000000000;
	{
	.reg .b32 %temp; 
	mov.b64 	{%temp, %r22}, %fd14;
	}
	and.b32  	%r23, %r22, 2146435072;
	setp.ne.s32 	%p12, %r23, 2146435072;
	@%p12 bra 	$L__BB2_8;
	setp.num.f32 	%p13, %f1, %f1;
	@%p13 bra 	$L__BB2_6;
	mov.f64 	%fd15, 0d4000000000000000;
	add.rn.f64 	%fd17, %fd1, %fd15;
	bra.uni 	$L__BB2_8;
$L__BB2_6:
	setp.neu.f64 	%p14, %fd2, 0d7FF0000000000000;
	@%p14 bra 	$L__BB2_8;
	setp.lt.s32 	%p15, %r9, 0;
	selp.b32 	%r25, %r24, %r5, %p15;
	mov.b32 	%r26, 0;
	mov.b64 	%fd17, {%r26, %r25};
$L__BB2_8:
	setp.eq.f32 	%p16, %f1, 0f3F800000;
	sqrt.rn.f64 	%fd16, %fd17;
	cvt.rn.f32.f64 	%f4, %fd16;
	selp.f32 	%f5, 0f3F800000, %f4, %p16;
	add.s64 	%rd14, %rd1, %rd7;
	st.global.f32 	[%rd14], %f5;
	bra.uni 	$L__BB2_10;
$L__BB2_9:
	add.s64 	%rd10, %rd1, %rd7;
	mov.b32 	%r17, 1454761505;
	st.global.u32 	[%rd10], %r17;
$L__BB2_10:
	add.s32 	%r27, %r27, %r7;
	setp.lt.s32 	%p17, %r27, %r11;
	@%p17 bra 	$L__BB2_2;
$L__BB2_11:
	ret;

}
.func  (.param .b64 func_retval0) __internal_accurate_pow(
	.param .b64 __internal_accurate_pow_param_0
)
{
	.reg .pred 	%p<8>;
	.reg .b32 	%r<49>;
	.reg .b32 	%f<3>;
	.reg .b64 	%fd<109>;

	ld.param.f64 	%fd10, [__internal_accurate_pow_param_0];
	{
	.reg .b32 %temp; 
	mov.b64 	{%temp, %r46}, %fd10;
	}
	{
	.reg .b32 %temp; 
	mov.b64 	{%r45, %temp}, %fd10;
	}
	shr.u32 	%r47, %r46, 20;
	setp.gt.u32 	%p1, %r46, 1048575;
	@%p1 bra 	$L__BB3_2;
	mul.f64 	%fd11, %fd10, 0d4350000000000000;
	{
	.reg .b32 %temp; 
	mov.b64 	{%temp, %r46}, %fd11;
	}
	{
	.reg .b32 %temp; 
	mov.b64 	{%r45, %temp}, %fd11;
	}
	shr.u32 	%r16, %r46, 20;
	add.s32 	%r47, %r16, -54;
$L__BB3_2:
	add.s32 	%r48, %r47, -1023;
	and.b32  	%r17, %r46, -2146435073;
	or.b32  	%r18, %r17, 1072693248;
	mov.b64 	%fd107, {%r45, %r18};
	setp.lt.u32 	%p2, %r18, 1073127583;
	@%p2 bra 	$L__BB3_4;
	{
	.reg .b32 %temp; 
	mov.b64 	{%r19, %temp}, %fd107;
	}
	{
	.reg .b32 %temp; 
	mov.b64 	{%temp, %r20}, %fd107;
	}
	add.s32 	%r21, %r20, -1048576;
	mov.b64 	%fd107, {%r19, %r21};
	add.s32 	%r48, %r47, -1022;
$L__BB3_4:
	add.f64 	%fd12, %fd107, 0dBFF0000000000000;
	add.f64 	%fd13, %fd107, 0d3FF0000000000000;
	rcp.approx.ftz.f64 	%fd14, %fd13;
	neg.f64 	%fd15, %fd13;
	fma.rn.f64 	%fd16, %fd15, %fd14, 0d3FF0000000000000;
	fma.rn.f64 	%fd17, %fd16, %fd16, %fd16;
	fma.rn.f64 	%fd18, %fd17, %fd14, %fd14;
	mul.f64 	%fd19, %fd12, %fd18;
	fma.rn.f64 	%fd20, %fd12, %fd18, %fd19;
	mul.f64 	%fd21, %fd20, %fd20;
	fma.rn.f64 	%fd22, %fd21, 0d3EB0F5FF7D2CAFE2, 0d3ED0F5D241AD3B5A;
	fma.rn.f64 	%fd23, %fd22, %fd21, 0d3EF3B20A75488A3F;
	fma.rn.f64 	%fd24, %fd23, %fd21, 0d3F1745CDE4FAECD5;
	fma.rn.f64 	%fd25, %fd24, %fd21, 0d3F3C71C7258A578B;
	fma.rn.f64 	%fd26, %fd25, %fd21, 0d3F6249249242B910;
	fma.rn.f64 	%fd27, %fd26, %fd21, 0d3F89999999999DFB;
	sub.f64 	%fd28, %fd12, %fd20;
	add.f64 	%fd29, %fd28, %fd28;
	neg.f64 	%fd30, %fd20;
	fma.rn.f64 	%fd31, %fd30, %fd12, %fd29;
	mul.f64 	%fd32, %fd18, %fd31;
	fma.rn.f64 	%fd33, %fd21, %fd27, 0d3FB5555555555555;
	mov.f64 	%fd34, 0d3FB5555555555555;
	sub.f64 	%fd35, %fd34, %fd33;
	fma.rn.f64 	%fd36, %fd21, %fd27, %fd35;
	add.f64 	%fd37, %fd36, 0dBC46A4CB00B9E7B0;
	add.f64 	%fd38, %fd33, %fd37;
	sub.f64 	%fd39, %fd33, %fd38;
	add.f64 	%fd40, %fd37, %fd39;
	mul.rn.f64 	%fd41, %fd20, %fd20;
	neg.f64 	%fd42, %fd41;
	fma.rn.f64 	%fd43, %fd20, %fd20, %fd42;
	{
	.reg .b32 %temp; 
	mov.b64 	{%r22, %temp}, %fd32;
	}
	{
	.reg .b32 %temp; 
	mov.b64 	{%temp, %r23}, %fd32;
	}
	add.s32 	%r24, %r23, 1048576;
	mov.b64 	%fd44, {%r22, %r24};
	fma.rn.f64 	%fd45, %fd20, %fd44, %fd43;
	mul.rn.f64 	%fd46, %fd41, %fd20;
	neg.f64 	%fd47, %fd46;
	fma.rn.f64 	%fd48, %fd41, %fd20, %fd47;
	fma.rn.f64 	%fd49, %fd41, %fd32, %fd48;
	fma.rn.f64 	%fd50, %fd45, %fd20, %fd49;
	mul.rn.f64 	%fd51, %fd38, %fd46;
	neg.f64 	%fd52, %fd51;
	fma.rn.f64 	%fd53, %fd38, %fd46, %fd52;
	fma.rn.f64 	%fd54, %fd38, %fd50, %fd53;
	fma.rn.f64 	%fd55, %fd40, %fd46, %fd54;
	add.f64 	%fd56, %fd51, %fd55;
	sub.f64 	%fd57, %fd51, %fd56;
	add.f64 	%fd58, %fd55, %fd57;
	add.f64 	%fd59, %fd20, %fd56;
	sub.f64 	%fd60, %fd20, %fd59;
	add.f64 	%fd61, %fd56, %fd60;
	add.f64 	%fd62, %fd58, %fd61;
	add.f64 	%fd63, %fd32, %fd62;
	add.f64 	%fd64, %fd59, %fd63;
	sub.f64 	%fd65, %fd59, %fd64;
	add.f64 	%fd66, %fd63, %fd65;
	xor.b32  	%r25, %r48, -2147483648;
	mov.b32 	%r26, 1127219200;
	mov.b64 	%fd67, {%r25, %r26};
	mov.b32 	%r27, -2147483648;
	mov.b64 	%fd68, {%r27, %r26};
	sub.f64 	%fd69, %fd67, %fd68;
	fma.rn.f64 	%fd70, %fd69, 0d3FE62E42FEFA39EF, %fd64;
	fma.rn.f64 	%fd71, %fd69, 0dBFE62E42FEFA39EF, %fd70;
	sub.f64 	%fd72, %fd71, %fd64;
	sub.f64 	%fd73, %fd66, %fd72;
	fma.rn.f64 	%fd74, %fd69, 0d3C7ABC9E3B39803F, %fd73;
	add.f64 	%fd75, %fd70, %fd74;
	sub.f64 	%fd76, %fd70, %fd75;
	add.f64 	%fd77, %fd74, %fd76;
	mov.f64 	%fd78, 0d4000000000000000;
	{
	.reg .b32 %temp; 
	mov.b64 	{%temp, %r28}, %fd78;
	}
	{
	.reg .b32 %temp; 
	mov.b64 	{%r29, %temp}, %fd78;
	}
	shl.b32 	%r30, %r28, 1;
	setp.gt.u32 	%p3, %r30, -33554433;
	and.b32  	%r31, %r28, -15728641;
	selp.b32 	%r32, %r31, %r28, %p3;
	mov.b64 	%fd79, {%r29, %r32};
	mul.rn.f64 	%fd80, %fd75, %fd79;
	neg.f64 	%fd81, %fd80;
	fma.rn.f64 	%fd82, %fd75, %fd79, %fd81;
	fma.rn.f64 	%fd83, %fd77, %fd79, %fd82;
	add.f64 	%fd4, %fd80, %fd83;
	sub.f64 	%fd84, %fd80, %fd4;
	add.f64 	%fd5, %fd83, %fd84;
	fma.rn.f64 	%fd85, %fd4, 0d3FF71547652B82FE, 0d4338000000000000;
	{
	.reg .b32 %temp; 
	mov.b64 	{%r13, %temp}, %fd85;
	}
	mov.f64 	%fd86, 0dC338000000000000;
	add.rn.f64 	%fd87, %fd85, %fd86;
	fma.rn.f64 	%fd88, %fd87, 0dBFE62E42FEFA39EF, %fd4;
	fma.rn.f64 	%fd89, %fd87, 0dBC7ABC9E3B39803F, %fd88;
	fma.rn.f64 	%fd90, %fd89, 0d3E5ADE1569CE2BDF, 0d3E928AF3FCA213EA;
	fma.rn.f64 	%fd91, %fd90, %fd89, 0d3EC71DEE62401315;
	fma.rn.f64 	%fd92, %fd91, %fd89, 0d3EFA01997C89EB71;
	fma.rn.f64 	%fd93, %fd92, %fd89, 0d3F2A01A014761F65;
	fma.rn.f64 	%fd94, %fd93, %fd89, 0d3F56C16C1852B7AF;
	fma.rn.f64 	%fd95, %fd94, %fd89, 0d3F81111111122322;
	fma.rn.f64 	%fd96, %fd95, %fd89, 0d3FA55555555502A1;
	fma.rn.f64 	%fd97, %fd96, %fd89, 0d3FC5555555555511;
	fma.rn.f64 	%fd98, %fd97, %fd89, 0d3FE000000000000B;
	fma.rn.f64 	%fd99, %fd98, %fd89, 0d3FF0000000000000;
	fma.rn.f64 	%fd100, %fd99, %fd89, 0d3FF0000000000000;
	{
	.reg .b32 %temp; 
	mov.b64 	{%r14, %temp}, %fd100;
	}
	{
	.reg .b32 %temp; 
	mov.b64 	{%temp, %r15}, %fd100;
	}
	shl.b32 	%r33, %r13, 20;
	add.s32 	%r34, %r33, %r15;
	mov.b64 	%fd108, {%r14, %r34};
	{
	.reg .b32 %temp; 
	mov.b64 	{%temp, %r35}, %fd4;
	}
	mov.b32 	%f2, %r35;
	abs.f32 	%f1, %f2;
	setp.lt.f32 	%p4, %f1, 0f4086232B;
	@%p4 bra 	$L__BB3_7;
	setp.lt.f64 	%p5, %fd4, 0d0000000000000000;
	add.f64 	%fd101, %fd4, 0d7FF0000000000000;
	selp.f64 	%fd108, 0d0000000000000000, %fd101, %p5;
	setp.geu.f32 	%p6, %f1, 0f40874800;
	@%p6 bra 	$L__BB3_7;
	shr.u32 	%r36, %r13, 31;
	add.s32 	%r37, %r13, %r36;
	shr.s32 	%r38, %r37, 1;
	shl.b32 	%r39, %r38, 20;
	add.s32 	%r40, %r15, %r39;
	mov.b64 	%fd102, {%r14, %r40};
	sub.s32 	%r41, %r13, %r38;
	shl.b32 	%r42, %r41, 20;
	add.s32 	%r43, %r42, 1072693248;
	mov.b32 	%r44, 0;
	mov.b64 	%fd103, {%r44, %r43};
	mul.f64 	%fd108, %fd103, %fd102;
$L__BB3_7:
	abs.f64 	%fd104, %fd108;
	setp.eq.f64 	%p7, %fd104, 0d7FF0000000000000;
	fma.rn.f64 	%fd105, %fd108, %fd5, %fd108;
	selp.f64 	%fd106, %fd108, %fd105, %p7;
	st.param.f64 	[func_retval0], %fd106;
	ret;

}


// ===== COMPILED SASS (sm_100) =====

	.target	sm_100

	.elftype	@"ET_EXEC"


//--------------------- .note.nv.tkinfo           --------------------------
	.section	.note.nv.tkinfo,"",@"SHT_NOTE"
	.sectionflags	@"SHF_NOTE_NV_TKINFO"
	.tkinfo
        /*0018*/ 	.word	0x00000002
        /*0030*/ 	.string	""
        /*0030*/ 	.string	"ptxas"
        /*0030*/ 	.string	"Cuda compilation tools, release 13.0, V13.0.88"
        /*0030*/ 	.string	"Build cuda_13.0.r13.0/compiler.36424714_0"
        /*0030*/ 	.string	"-arch sm_100 -m 64 "



//--------------------- .note.nv.cuinfo           --------------------------
	.section	.note.nv.cuinfo,"",@"SHT_NOTE"
	.sectionflags	@"SHF_NOTE_NV_CUINFO"
        /*0018*/ 	.short	0x0002
        /*001a*/ 	.short	0x0064
        /*001c*/ 	.short	0x0082
	.zero		2


//--------------------- .nv.info                  --------------------------
	.section	.nv.info,"",@"SHT_CUDA_INFO"
	.align	4


	//----- nvinfo : EIATTR_REGCOUNT
	.align		4
        /*0000*/ 	.byte	0x04, 0x2f
        /*0002*/ 	.short	(.L_2 - .L_1)
	.align		4
.L_1:
        /*0004*/ 	.word	index@(_Z27generate_samples_gpu_helperiiPKfPf)
        /*0008*/ 	.word	0x00000017


	//----- nvinfo : EIATTR_FRAME_SIZE
	.align		4
.L_2:
        /*000c*/ 	.byte	0x04, 0x11
        /*000e*/ 	.short	(.L_4 - .L_3)
	.align		4
.L_3:
        /*0010*/ 	.word	index@(_Z27generate_samples_gpu_helperiiPKfPf)
        /*0014*/ 	.word	0x00000000


	//----- nvinfo : EIATTR_REGCOUNT
	.align		4
.L_4:
        /*0018*/ 	.byte	0x04, 0x2f
        /*001a*/ 	.short	(.L_6 - .L_5)
	.align		4
.L_5:
        /*001c*/ 	.word	index@(_Z25update_safe_metric_helperifiPfPi)
        /*0020*/ 	.word	0x0000000e


	//----- nvinfo : EIATTR_FRAME_SIZE
	.align		4
.L_6:
        /*0024*/ 	.byte	0x04, 0x11
        /*0026*/ 	.short	(.L_8 - .L_7)
	.align		4
.L_7:
        /*0028*/ 	.word	index@(_Z25update_safe_metric_helperifiPfPi)
        /*002c*/ 	.word	0x00000000


	//----- nvinfo : EIATTR_REGCOUNT
	.align		4
.L_8:
        /*0030*/ 	.byte	0x04, 0x2f
        /*0032*/ 	.short	(.L_10 - .L_9)
	.align		4
.L_9:
        /*0034*/ 	.word	index@(_Z32compute_optimality_metric_helperfPKfiPKiPf)
        /*0038*/ 	.word	0x00000022


	//----- nvinfo : EIATTR_FRAME_SIZE
	.align		4
.L_10:
        /*003c*/ 	.byte	0x04, 0x11
        /*003e*/ 	.short	(.L_12 - .L_11)
	.align		4
.L_11:
        /*0040*/ 	.word	index@($_Z32compute_optimality_metric_helperfPKfiPKiPf$__internal_accurate_pow)
        /*0044*/ 	.word	0x00000000


	//----- nvinfo : EIATTR_FRAME_SIZE
	.align		4
.L_12:
        /*0048*/ 	.byte	0x04, 0x11
        /*004a*/ 	.short	(.L_14 - .L_13)
	.align		4
.L_13:
        /*004c*/ 	.word	index@($__internal_0_$__cuda_sm20_dsqrt_rn_f64_mediumpath_v1)
        /*0050*/ 	.word	0x00000000


	//----- nvinfo : EIATTR_FRAME_SIZE
	.align		4
.L_14:
        /*0054*/ 	.byte	0x04, 0x11
        /*0056*/ 	.short	(.L_16 - .L_15)
	.align		4
.L_15:
        /*0058*/ 	.word	index@(_Z32compute_optimality_metric_helperfPKfiPKiPf)
        /*005c*/ 	.word	0x00000000


	//----- nvinfo : EIATTR_MIN_STACK_SIZE
	.align		4
.L_16:
        /*0060*/ 	.byte	0x04, 0x12
        /*0062*/ 	.short	(.L_18 - .L_17)
	.align		4
.L_17:
        /*0064*/ 	.word	index@(_Z32compute_optimality_metric_helperfPKfiPKiPf)
        /*0068*/ 	.word	0x00000000


	//----- nvinfo : EIATTR_MIN_STACK_SIZE
	.align		4
.L_18:
        /*006c*/ 	.byte	0x04, 0x12
        /*006e*/ 	.short	(.L_20 - .L_19)
	.align		4
.L_19:
        /*0070*/ 	.word	index@(_Z25update_safe_metric_helperifiPfPi)
        /*0074*/ 	.word	0x00000000


	//----- nvinfo : EIATTR_MIN_STACK_SIZE
	.align		4
.L_20:
        /*0078*/ 	.byte	0x04, 0x12
        /*007a*/ 	.short	(.L_22 - .L_21)
	.align		4
.L_21:
        /*007c*/ 	.word	index@(_Z27generate_samples_gpu_helperiiPKfPf)
        /*0080*/ 	.word	0x00000000
.L_22:


//--------------------- .nv.compat                --------------------------
	.section	.nv.compat,"",@"SHT_CUDA_COMPAT_INFO"
	.align	4
        /*0000*/ 	.byte	0x02, 0x09, 0x00, 0x00, 0x02, 0x02, 0x01, 0x00, 0x02, 0x05, 0x05, 0x00, 0x03, 0x07, 0x01, 0x01
        /*0010*/ 	.byte	0x02, 0x03, 0x00, 0x00, 0x02, 0x06, 0x01, 0x00, 0x04, 0x0b, 0x08, 0x00, 0x01, 0x00, 0x00, 0x00
        /*0020*/ 	.byte	0x00, 0x00, 0x00, 0x00


//--------------------- .nv.info._Z32compute_optimality_metric_helperfPKfiPKiPf --------------------------
	.section	.nv.info._Z32compute_optimality_metric_helperfPKfiPKiPf,"",@"SHT_CUDA_INFO"
	.sectionflags	@""
	.align	4


	//----- nvinfo : EIATTR_CUDA_API_VERSION
	.align		4
        /*0000*/ 	.byte	0x04, 0x37
        /*0002*/ 	.short	(.L_24 - .L_23)
.L_23:
        /*0004*/ 	.word	0x00000082


	//----- nvinfo : EIATTR_KPARAM_INFO
	.align		4
.L_24:
        /*0008*/ 	.byte	0x04, 0x17
        /*000a*/ 	.short	(.L_26 - .L_25)
.L_25:
        /*000c*/ 	.word	0x00000000
        /*0010*/ 	.short	0x0004
        /*0012*/ 	.short	0x0020
        /*0014*/ 	.byte	0x00, 0xf5, 0x21, 0x00


	//----- nvinfo : EIATTR_KPARAM_INFO
	.align		4
.L_26:
        /*0018*/ 	.byte	0x04, 0x17
        /*001a*/ 	.short	(.L_28 - .L_27)
.L_27:
        /*001c*/ 	.word	0x00000000
        /*0020*/ 	.short	0x0003
        /*0022*/ 	.short	0x0018
        /*0024*/ 	.byte	0x00, 0xf5, 0x21, 0x00


	//----- nvinfo : EIATTR_KPARAM_INFO
	.align		4
.L_28:
        /*0028*/ 	.byte	0x04, 0x17
        /*002a*/ 	.short	(.L_30 - .L_29)
.L_29:
        /*002c*/ 	.word	0x00000000
        /*0030*/ 	.short	0x0002
        /*0032*/ 	.short	0x0010
        /*0034*/ 	.byte	0x00, 0xf0, 0x11, 0x00


	//----- nvinfo : EIATTR_KPARAM_INFO
	.align		4
.L_30:
        /*0038*/ 	.byte	0x04, 0x17
        /*003a*/ 	.short	(.L_32 - .L_31)
.L_31:
        /*003c*/ 	.word	0x00000000
        /*0040*/ 	.short	0x0001
        /*0042*/ 	.short	0x0008
        /*0044*/ 	.byte	0x00, 0xf5, 0x21, 0x00


	//----- nvinfo : EIATTR_KPARAM_INFO
	.align		4
.L_32:
        /*0048*/ 	.byte	0x04, 0x17
        /*004a*/ 	.short	(.L_34 - .L_33)
.L_33:
        /*004c*/ 	.word	0x00000000
        /*0050*/ 	.short	0x0000
        /*0052*/ 	.short	0x0000
        /*0054*/ 	.byte	0x00, 0xf0, 0x11, 0x00


	//----- nvinfo : EIATTR_SPARSE_MMA_MASK
	.align		4
.L_34:
        /*0058*/ 	.byte	0x03, 0x50
        /*005a*/ 	.short	0x0000


	//----- nvinfo : EIATTR_MAXREG_COUNT
	.align		4
        /*005c*/ 	.byte	0x03, 0x1b
        /*005e*/ 	.short	0x00ff


	//----- nvinfo : EIATTR_MERCURY_ISA_VERSION
	.align		4
        /*0060*/ 	.byte	0x03, 0x5f
        /*0062*/ 	.short	0x0101


	//----- nvinfo : EIATTR_VRC_CTA_INIT_COUNT
	.align		4
        /*0064*/ 	.byte	0x02, 0x4a
	.zero		1
	.zero		1


	//----- nvinfo : EIATTR_EXIT_INSTR_OFFSETS
	.align		4
        /*0068*/ 	.byte	0x04, 0x1c
        /*006a*/ 	.short	(.L_36 - .L_35)


	//   ....[0]....
.L_35:
        /*006c*/ 	.word	0x00000070


	//   ....[1]....
        /*0070*/ 	.word	0x000004e0


	//----- nvinfo : EIATTR_CRS_STACK_SIZE
	.align		4
.L_36:
        /*0074*/ 	.byte	0x04, 0x1e
        /*0076*/ 	.short	(.L_38 - .L_37)
.L_37:
        /*0078*/ 	.word	0x00000000


	//----- nvinfo : EIATTR_CBANK_PARAM_SIZE
	.align		4
.L_38:
        /*007c*/ 	.byte	0x03, 0x19
        /*007e*/ 	.short	0x0028


	//----- nvinfo : EIATTR_PARAM_CBANK
	.align		4
        /*0080*/ 	.byte	0x04, 0x0a
        /*0082*/ 	.short	(.L_40 - .L_39)
	.align		4
.L_39:
        /*0084*/ 	.word	index@(.nv.constant0._Z32compute_optimality_metric_helperfPKfiPKiPf)
        /*0088*/ 	.short	0x0380
        /*008a*/ 	.short	0x0028


	//----- nvinfo : EIATTR_SW_WAR
	.align		4
.L_40:
        /*008c*/ 	.byte	0x04, 0x36
        /*008e*/ 	.short	(.L_42 - .L_41)
.L_41:
        /*0090*/ 	.word	0x00000008
.L_42:


//--------------------- .nv.info._Z25update_safe_metric_helperifiPfPi --------------------------
	.section	.nv.info._Z25update_safe_metric_helperifiPfPi,"",@"SHT_CUDA_INFO"
	.sectionflags	@""
	.align	4


	//----- nvinfo : EIATTR_CUDA_API_VERSION
	.align		4
        /*0000*/ 	.byte	0x04, 0x37
        /*0002*/ 	.short	(.L_44 - .L_43)
.L_43:
        /*0004*/ 	.word	0x00000082


	//----- nvinfo : EIATTR_KPARAM_INFO
	.align		4
.L_44:
        /*0008*/ 	.byte	0x04, 0x17
        /*000a*/ 	.short	(.L_46 - .L_45)
.L_45:
        /*000c*/ 	.word	0x00000000
        /*0010*/ 	.short	0x0004
        /*0012*/ 	.short	0x0018
        /*0014*/ 	.byte	0x00, 0xf5, 0x21, 0x00


	//----- nvinfo : EIATTR_KPARAM_INFO
	.align		4
.L_46:
        /*0018*/ 	.byte	0x04, 0x17
        /*001a*/ 	.short	(.L_48 - .L_47)
.L_47:
        /*001c*/ 	.word	0x00000000
        /*0020*/ 	.short	0x0003
        /*0022*/ 	.short	0x0010
        /*0024*/ 	.byte	0x00, 0xf5, 0x21, 0x00


	//----- nvinfo : EIATTR_KPARAM_INFO
	.align		4
.L_48:
        /*0028*/ 	.byte	0x04, 0x17
        /*002a*/ 	.short	(.L_50 - .L_49)
.L_49:
        /*002c*/ 	.word	0x00000000
        /*0030*/ 	.short	0x0002
        /*0032*/ 	.short	0x0008
        /*0034*/ 	.byte	0x00, 0xf0, 0x11, 0x00


	//----- nvinfo : EIATTR_KPARAM_INFO
	.align		4
.L_50:
        /*0038*/ 	.byte	0x04, 0x17
        /*003a*/ 	.short	(.L_52 - .L_51)
.L_51:
        /*003c*/ 	.word	0x00000000
        /*0040*/ 	.short	0x0001
        /*0042*/ 	.short	0x0004
        /*0044*/ 	.byte	0x00, 0xf0, 0x11, 0x00


	//----- nvinfo : EIATTR_KPARAM_INFO
	.align		4
.L_52:
        /*0048*/ 	.byte	0x04, 0x17
        /*004a*/ 	.short	(.L_54 - .L_53)
.L_53:
        /*004c*/ 	.word	0x00000000
        /*0050*/ 	.short	0x0000
        /*0052*/ 	.short	0x0000
        /*0054*/ 	.byte	0x00, 0xf0, 0x11, 0x00


	//----- nvinfo : EIATTR_SPARSE_MMA_MASK
	.align		4
.L_54:
        /*0058*/ 	.byte	0x03, 0x50
        /*005a*/ 	.short	0x0000


	//----- nvinfo : EIATTR_MAXREG_COUNT
	.align		4
        /*005c*/ 	.byte	0x03, 0x1b
        /*005e*/ 	.short	0x00ff


	//----- nvinfo : EIATTR_MERCURY_ISA_VERSION
	.align		4
        /*0060*/ 	.byte	0x03, 0x5f
        /*0062*/ 	.short	0x0101


	//----- nvinfo : EIATTR_VRC_CTA_INIT_COUNT
	.align		4
        /*0064*/ 	.byte	0x02, 0x4a
	.zero		1
	.zero		1


	//----- nvinfo : EIATTR_EXIT_INSTR_OFFSETS
	.align		4
        /*0068*/ 	.byte	0x04, 0x1c
        /*006a*/ 	.short	(.L_56 - .L_55)


	//   ....[0]....
.L_55:
        /*006c*/ 	.word	0x00000070


	//   ....[1]....
        /*0070*/ 	.word	0x000001f0


	//----- nvinfo : EIATTR_CRS_STACK_SIZE
	.align		4
.L_56:
        /*0074*/ 	.byte	0x04, 0x1e
        /*0076*/ 	.short	(.L_58 - .L_57)
.L_57:
        /*0078*/ 	.word	0x00000000


	//----- nvinfo : EIATTR_CBANK_PARAM_SIZE
	.align		4
.L_58:
        /*007c*/ 	.byte	0x03, 0x19
        /*007e*/ 	.short	0x0020


	//----- nvinfo : EIATTR_PARAM_CBANK
	.align		4
        /*0080*/ 	.byte	0x04, 0x0a
        /*0082*/ 	.short	(.L_60 - .L_59)
	.align		4
.L_59:
        /*0084*/ 	.word	index@(.nv.constant0._Z25update_safe_metric_helperifiPfPi)
        /*0088*/ 	.short	0x0380
        /*008a*/ 	.short	0x0020


	//----- nvinfo : EIATTR_SW_WAR
	.align		4
.L_60:
        /*008c*/ 	.byte	0x04, 0x36
        /*008e*/ 	.short	(.L_62 - .L_61)
.L_61:
        /*0090*/ 	.word	0x00000008
.L_62:


//--------------------- .nv.info._Z27generate_samples_gpu_helperiiPKfPf --------------------------
	.section	.nv.info._Z27generate_samples_gpu_helperiiPKfPf,"",@"SHT_CUDA_INFO"
	.sectionflags	@""
	.align	4


	//----- nvinfo : EIATTR_CUDA_API_VERSION
	.align		4
        /*0000*/ 	.byte	0x04, 0x37
        /*0002*/ 	.short	(.L_64 - .L_63)
.L_63:
        /*0004*/ 	.word	0x00000082


	//----- nvinfo : EIATTR_KPARAM_INFO
	.align		4
.L_64:
        /*0008*/ 	.byte	0x04, 0x17
        /*000a*/ 	.short	(.L_66 - .L_65)
.L_65:
        /*000c*/ 	.word	0x00000000
        /*0010*/ 	.short	0x0003
        /*0012*/ 	.short	0x0010
        /*0014*/ 	.byte	0x00, 0xf5, 0x21, 0x00


	//----- nvinfo : EIATTR_KPARAM_INFO
	.align		4
.L_66:
        /*0018*/ 	.byte	0x04, 0x17
        /*001a*/ 	.short	(.L_68 - .L_67)
.L_67:
        /*001c*/ 	.word	0x00000000
        /*0020*/ 	.short	0x0002
        /*0022*/ 	.short	0x0008
        /*0024*/ 	.byte	0x00, 0xf5, 0x21, 0x00


	//----- nvinfo : EIATTR_KPARAM_INFO
	.align		4
.L_68:
        /*0028*/ 	.byte	0x04, 0x17
        /*002a*/ 	.short	(.L_70 - .L_69)
.L_69:
        /*002c*/ 	.word	0x00000000
        /*0030*/ 	.short	0x0001
        /*0032*/ 	.short	0x0004
        /*0034*/ 	.byte	0x00, 0xf0, 0x11, 0x00


	//----- nvinfo : EIATTR_KPARAM_INFO
	.align		4
.L_70:
        /*0038*/ 	.byte	0x04, 0x17
        /*003a*/ 	.short	(.L_72 - .L_71)
.L_71:
        /*003c*/ 	.word	0x00000000
        /*0040*/ 	.short	0x0000
        /*0042*/ 	.short	0x0000
        /*0044*/ 	.byte	0x00, 0xf0, 0x11, 0x00


	//----- nvinfo : EIATTR_SPARSE_MMA_MASK
	.align		4
.L_72:
        /*0048*/ 	.byte	0x03, 0x50
        /*004a*/ 	.short	0x0000


	//----- nvinfo : EIATTR_MAXREG_COUNT
	.align		4
        /*004c*/ 	.byte	0x03, 0x1b
        /*004e*/ 	.short	0x00ff


	//----- nvinfo : EIATTR_MERCURY_ISA_VERSION
	.align		4
        /*0050*/ 	.byte	0x03, 0x5f
        /*0052*/ 	.short	0x0101


	//----- nvinfo : EIATTR_VRC_CTA_INIT_COUNT
	.align		4
        /*0054*/ 	.byte	0x02, 0x4a
	.zero		1
	.zero		1


	//----- nvinfo : EIATTR_EXIT_INSTR_OFFSETS
	.align		4
        /*0058*/ 	.byte	0x04, 0x1c
        /*005a*/ 	.short	(.L_74 - .L_73)


	//   ....[0]....
.L_73:
        /*005c*/ 	.word	0x00000070


	//   ....[1]....
        /*0060*/ 	.word	0x00000980


	//----- nvinfo : EIATTR_CRS_STACK_SIZE
	.align		4
.L_74:
        /*0064*/ 	.byte	0x04, 0x1e
        /*0066*/ 	.short	(.L_76 - .L_75)
.L_75:
        /*0068*/ 	.word	0x00000000


	//----- nvinfo : EIATTR_CBANK_PARAM_SIZE
	.align		4
.L_76:
        /*006c*/ 	.byte	0x03, 0x19
        /*006e*/ 	.short	0x0018


	//----- nvinfo : EIATTR_PARAM_CBANK
	.align		4
        /*0070*/ 	.byte	0x04, 0x0a
        /*0072*/ 	.short	(.L_78 - .L_77)
	.align		4
.L_77:
        /*0074*/ 	.word	index@(.nv.constant0._Z27generate_samples_gpu_helperiiPKfPf)
        /*0078*/ 	.short	0x0380
        /*007a*/ 	.short	0x0018


	//----- nvinfo : EIATTR_SW_WAR
	.align		4
.L_78:
        /*007c*/ 	.byte	0x04, 0x36
        /*007e*/ 	.short	(.L_80 - .L_79)
.L_79:
        /*0080*/ 	.word	0x00000008
.L_80:


//--------------------- .nv.callgraph             --------------------------
	.section	.nv.callgraph,"",@"SHT_CUDA_CALLGRAPH"
	.align	4
	.sectionentsize	8
	.align		4
        /*0000*/ 	.word	0x00000000
	.align		4
        /*0004*/ 	.word	0xffffffff
	.align		4
        /*0008*/ 	.word	0x00000000
	.align		4
        /*000c*/ 	.word	0xfffffffe
	.align		4
        /*0010*/ 	.word	0x00000000
	.align		4
        /*0014*/ 	.word	0xfffffffd
	.align		4
        /*0018*/ 	.word	0x00000000
	.align		4
        /*001c*/ 	.word	0xfffffffc


//--------------------- .nv.constant4             --------------------------
	.section	.nv.constant4,"a",@progbits
	.align	8
	.align		8
.nv.constant4:
        /*0000*/ 	.dword	__cudart_i2opi_f


//--------------------- .text._Z32compute_optimality_metric_helperfPKfiPKiPf --------------------------
	.section	.text._Z32compute_optimality_metric_helperfPKfiPKiPf,"ax",@progbits
	.align	128
        .global         _Z32compute_optimality_metric_helperfPKfiPKiPf
        .type           _Z32compute_optimality_metric_helperfPKfiPKiPf,@function
        .size           _Z32compute_optimality_metric_helperfPKfiPKiPf,(.L_x_27 - _Z32compute_optimality_metric_helperfPKfiPKiPf)
        .other          _Z32compute_optimality_metric_helperfPKfiPKiPf,@"STO_CUDA_ENTRY STV_DEFAULT"
_Z32compute_optimality_metric_helperfPKfiPKiPf:
.text._Z32compute_optimality_metric_helperfPKfiPKiPf:
[----:B------:R-:W-:Y:S01]  /*0000*/  LDC R1, c[0x0][0x37c] ;  /* 0x0000df00ff017b82 */ /* 0x000fe20000000800 */
[----:B------:R-:W0:Y:S07]  /*0010*/  S2R R15, SR_TID.X ;  /* 0x00000000000f7919 */ /* 0x000e2e0000002100 */
[----:B------:R-:W0:Y:S01]  /*0020*/  S2UR UR4, SR_CTAID.X ;  /* 0x00000000000479c3 */ /* 0x000e220000002500 */
[----:B------:R-:W1:Y:S07]  /*0030*/  LDCU UR5, c[0x0][0x390] ;  /* 0x00007200ff0577ac */ /* 0x000e6e0008000800 */
[----:B------:R-:W0:Y:S02]  /*0040*/  LDC R14, c[0x0][0x360] ;  /* 0x0000d800ff0e7b82 */ /* 0x000e240000000800 */
[----:B0-----:R-:W-:-:S05]  /*0050*/  IMAD R15, R14, UR4, R15 ;  /* 0x000000040e0f7c24 */ /* 0x001fca000f8e020f */
[----:B-1----:R-:W-:-:S13]  /*0060*/  ISETP.GE.AND P0, PT, R15, UR5, PT ;  /* 0x000000050f007c0c */ /* 0x002fda000bf06270 */
[----:B------:R-:W-:Y:S05]  /*0070*/  @P0 EXIT ;  /* 0x000000000000094d */ /* 0x000fea0003800000 */
[----:B------:R-:W0:Y:S01]  /*0080*/  LDC.64 R2, c[0x0][0x3a0] ;  /* 0x0000e800ff027b82 */ /* 0x000e220000000a00 */
[----:B------:R-:W1:Y:S01]  /*0090*/  LDCU UR4, c[0x0][0x370] ;  /* 0x00006e00ff0477ac */ /* 0x000e620008000800 */
[----:B------:R-:W2:Y:S06]  /*00a0*/  LDCU.64 UR6, c[0x0][0x358] ;  /* 0x00006b00ff0677ac */ /* 0x000eac0008000a00 */
[----:B------:R-:W3:Y:S01]  /*00b0*/  LDC.64 R4, c[0x0][0x398] ;  /* 0x0000e600ff047b82 */ /* 0x000ee20000000a00 */
[----:B------:R-:W4:Y:S01]  /*00c0*/  LDCU UR12, c[0x0][0x390] ;  /* 0x00007200ff0c77ac */ /* 0x000f220008000800 */
[----:B------:R-:W0:Y:S06]  /*00d0*/  LDCU UR5, c[0x0][0x380] ;  /* 0x00007000ff0577ac */ /* 0x000e2c0008000800 */
[----:B------:R-:W0:Y:S01]  /*00e0*/  LDC.64 R6, c[0x0][0x388] ;  /* 0x0000e200ff067b82 */ /* 0x000e220000000a00 */
[----:B-1----:R-:W-:-:S07]  /*00f0*/  IMAD R14, R14, UR4, RZ ;  /* 0x000000040e0e7c24 */ /* 0x002fce000f8e02ff */
.L_x_8:
[----:B01-3--:R-:W-:-:S06]  /*0100*/  IMAD.WIDE R8, R15, 0x4, R4 ;  /* 0x000000040f087825 */ /* 0x00bfcc00078e0204 */
[----:B--2---:R-:W2:Y:S01]  /*0110*/  LDG.E R8, desc[UR6][R8.64] ;  /* 0x0000000608087981 */ /* 0x004ea2000c1e1900 */
[--C-:B------:R-:W-:Y:S01]  /*0120*/  IMAD.MOV.U32 R17, RZ, RZ, R15.reuse ;  /* 0x000000ffff117224 */ /* 0x100fe200078e000f */
[----:B------:R-:W-:Y:S01]  /*0130*/  BSSY.RECONVERGENT B0, `(.L_x_0) ;  /* 0x0000039000007945 */ /* 0x000fe20003800200 */
[----:B------:R-:W-:-:S05]  /*0140*/  IMAD.IADD R15, R14, 0x1, R15 ;  /* 0x000000010e0f7824 */ /* 0x000fca00078e020f */
[----:B----4-:R-:W-:Y:S02]  /*0150*/  ISETP.GE.AND P0, PT, R15, UR12, PT ;  /* 0x0000000c0f007c0c */ /* 0x010fe4000bf06270 */
[----:B--2---:R-:W-:-:S13]  /*0160*/  ISETP.NE.AND P1, PT, R8, 0x1, PT ;  /* 0x000000010800780c */ /* 0x004fda0003f25270 */
[----:B------:R-:W-:Y:S05]  /*0170*/  @P1 BRA `(.L_x_1) ;  /* 0x0000000000c41947 */ /* 0x000fea0003800000 */
[----:B0-----:R-:W-:-:S06]  /*0180*/  IMAD.WIDE R10, R17, 0x4, R6 ;  /* 0x00000004110a7825 */ /* 0x001fcc00078e0206 */
[----:B------:R-:W2:Y:S01]  /*0190*/  LDG.E R10, desc[UR6][R10.64] ;  /* 0x000000060a0a7981 */ /* 0x000ea2000c1e1900 */
[----:B------:R-:W-:Y:S01]  /*01a0*/  BSSY.RECONVERGENT B1, `(.L_x_2) ;  /* 0x0000005000017945 */ /* 0x000fe20003800200 */
[----:B------:R-:W-:Y:S01]  /*01b0*/  MOV R0, 0x1f0 ;  /* 0x000001f000007802 */ /* 0x000fe20000000f00 */
[----:B--2---:R-:W-:-:S04]  /*01c0*/  FADD R16, R10, -UR5 ;  /* 0x800000050a107e21 */ /* 0x004fc80008000000 */
[----:B------:R0:W1:Y:S03]  /*01d0*/  F2F.F64.F32 R8, R16 ;  /* 0x0000001000087310 */ /* 0x0000660000201800 */
[----:B01----:R-:W-:Y:S05]  /*01e0*/  CALL.REL.NOINC `($_Z32compute_optimality_metric_helperfPKfiPKiPf$__internal_accurate_pow) ;  /* 0x0000000400747944 */ /* 0x003fea0003c00000 */
[----:B------:R-:W-:Y:S05]  /*01f0*/  BSYNC.RECONVERGENT B1 ;  /* 0x0000000000017941 */ /* 0x000fea0003800200 */
.L_x_2:
[----:B------:R-:W-:Y:S01]  /*0200*/  DADD R10, R8, 2 ;  /* 0x40000000080a7429 */ /* 0x000fe20000000000 */
[----:B------:R-:W-:Y:S01]  /*0210*/  FSETP.NEU.AND P1, PT, R16, RZ, PT ;  /* 0x000000ff1000720b */ /* 0x000fe20003f2d000 */
[----:B------:R-:W-:Y:S08]  /*0220*/  BSSY.RECONVERGENT B1, `(.L_x_3) ;  /* 0x000000c000017945 */ /* 0x000ff00003800200 */
[----:B------:R-:W-:-:S02]  /*0230*/  LOP3.LUT R10, R11, 0x7ff00000, RZ, 0xc0, !PT ;  /* 0x7ff000000b0a7812 */ /* 0x000fc400078ec0ff */
[----:B------:R-:W-:Y:S02]  /*0240*/  FSEL R11, R20, RZ, P1 ;  /* 0x000000ff140b7208 */ /* 0x000fe40000800000 */
[----:B------:R-:W-:Y:S02]  /*0250*/  ISETP.NE.AND P2, PT, R10, 0x7ff00000, PT ;  /* 0x7ff000000a00780c */ /* 0x000fe40003f45270 */
[----:B------:R-:W-:-:S11]  /*0260*/  FSEL R10, R12, RZ, P1 ;  /* 0x000000ff0c0a7208 */ /* 0x000fd60000800000 */
[----:B------:R-:W-:Y:S05]  /*0270*/  @P2 BRA `(.L_x_4) ;  /* 0x0000000000182947 */ /* 0x000fea0003800000 */
[----:B------:R-:W-:-:S13]  /*0280*/  FSETP.NAN.AND P1, PT, R16, R16, PT ;  /* 0x000000101000720b */ /* 0x000fda0003f28000 */
[----:B------:R-:W-:Y:S01]  /*0290*/  @P1 DADD R10, R8, 2 ;  /* 0x40000000080a1429 */ /* 0x000fe20000000000 */
[----:B------:R-:W-:Y:S10]  /*02a0*/  @P1 BRA `(.L_x_4) ;  /* 0x00000000000c1947 */ /* 0x000ff40003800000 */
[----:B------:R-:W-:-:S14]  /*02b0*/  DSETP.NEU.AND P1, PT, |R8|, +INF , PT ;  /* 0x7ff000000800742a */ /* 0x000fdc0003f2d200 */
[----:B------:R-:W-:Y:S02]  /*02c0*/  @!P1 IMAD.MOV.U32 R10, RZ, RZ, 0x0 ;  /* 0x00000000ff0a9424 */ /* 0x000fe400078e00ff */
[----:B------:R-:W-:-:S07]  /*02d0*/  @!P1 IMAD.MOV.U32 R11, RZ, RZ, 0x7ff00000 ;  /* 0x7ff00000ff0b9424 */ /* 0x000fce00078e00ff */
.L_x_4:
[----:B------:R-:W-:Y:S05]  /*02e0*/  BSYNC.RECONVERGENT B1 ;  /* 0x0000000000017941 */ /* 0x000fea0003800200 */
.L_x_3:
[----:B------:R-:W0:Y:S01]  /*02f0*/  MUFU.RSQ64H R9, R11 ;  /* 0x0000000b00097308 */ /* 0x000e220000001c00 */
[----:B------:R-:W-:Y:S01]  /*0300*/  IADD3 R8, PT, PT, R11, -0x3500000, RZ ;  /* 0xfcb000000b087810 */ /* 0x000fe20007ffe0ff */
[----:B------:R-:W-:Y:S01]  /*0310*/  IMAD.MOV.U32 R18, RZ, RZ, 0x0 ;  /* 0x00000000ff127424 */ /* 0x000fe200078e00ff */
[----:B------:R-:W-:Y:S01]  /*0320*/  BSSY.RECONVERGENT B1, `(.L_x_5) ;  /* 0x0000011000017945 */ /* 0x000fe20003800200 */
[----:B------:R-:W-:Y:S01]  /*0330*/  IMAD.MOV.U32 R19, RZ, RZ, 0x3fd80000 ;  /* 0x3fd80000ff137424 */ /* 0x000fe200078e00ff */
[----:B------:R-:W-:Y:S02]  /*0340*/  ISETP.GE.U32.AND P2, PT, R8, 0x7ca00000, PT ;  /* 0x7ca000000800780c */ /* 0x000fe40003f46070 */
[----:B------:R-:W-:Y:S01]  /*0350*/  FSETP.NEU.AND P1, PT, R16, 1, PT ;  /* 0x3f8000001000780b */ /* 0x000fe20003f2d000 */
[----:B0-----:R-:W-:-:S08]  /*0360*/  DMUL R12, R8, R8 ;  /* 0x00000008080c7228 */ /* 0x001fd00000000000 */
[----:B------:R-:W-:-:S08]  /*0370*/  DFMA R12, -R12, R10, 1 ;  /* 0x3ff000000c0c742b */ /* 0x000fd0000000010a */
[----:B------:R-:W-:Y:S02]  /*0380*/  DFMA R18, R12, R18, 0.5 ;  /* 0x3fe000000c12742b */ /* 0x000fe40000000012 */
[----:B------:R-:W-:-:S08]  /*0390*/  DMUL R12, R8, R12 ;  /* 0x0000000c080c7228 */ /* 0x000fd00000000000 */
[----:B------:R-:W-:-:S08]  /*03a0*/  DFMA R24, R18, R12, R8 ;  /* 0x0000000c1218722b */ /* 0x000fd00000000008 */
[----:B------:R-:W-:Y:S02]  /*03b0*/  DMUL R12, R24, R10 ;  /* 0x0000000a180c7228 */ /* 0x000fe40000000000 */
[----:B------:R-:W-:Y:S01]  /*03c0*/  VIADD R23, R25, 0xfff00000 ;  /* 0xfff0000019177836 */ /* 0x000fe20000000000 */
[----:B------:R-:W-:-:S05]  /*03d0*/  MOV R22, R24 ;  /* 0x0000001800167202 */ /* 0x000fca0000000f00 */
[----:B------:R-:W-:-:S08]  /*03e0*/  DFMA R18, R12, -R12, R10 ;  /* 0x8000000c0c12722b */ /* 0x000fd0000000000a */
[----:B------:R-:W-:Y:S01]  /*03f0*/  DFMA R20, R18, R22, R12 ;  /* 0x000000161214722b */ /* 0x000fe2000000000c */
[----:B------:R-:W-:Y:S10]  /*0400*/  @!P2 BRA `(.L_x_6) ;  /* 0x000000000008a947 */ /* 0x000ff40003800000 */
[----:B------:R-:W-:-:S07]  /*0410*/  MOV R0, 0x430 ;  /* 0x0000043000007802 */ /* 0x000fce0000000f00 */
[----:B------:R-:W-:Y:S05]  /*0420*/  CALL.REL.NOINC `($__internal_0_$__cuda_sm20_dsqrt_rn_f64_mediumpath_v1) ;  /* 0x0000000000307944 */ /* 0x000fea0003c00000 */
.L_x_6:
[----:B------:R-:W-:Y:S05]  /*0430*/  BSYNC.RECONVERGENT B1 ;  /* 0x0000000000017941 */ /* 0x000fea0003800200 */
.L_x_5:
[----:B------:R-:W0:Y:S01]  /*0440*/  F2F.F32.F64 R20, R20 ;  /* 0x0000001400147310 */ /* 0x000e220000301000 */
[----:B------:R-:W-:Y:S01]  /*0450*/  IMAD.WIDE R8, R17, 0x4, R2 ;  /* 0x0000000411087825 */ /* 0x000fe200078e0202 */
[----:B0-----:R-:W-:-:S05]  /*0460*/  FSEL R11, R20, 1, P1 ;  /* 0x3f800000140b7808 */ /* 0x001fca0000800000 */
[----:B------:R0:W-:Y:S01]  /*0470*/  STG.E desc[UR6][R8.64], R11 ;  /* 0x0000000b08007986 */ /* 0x0001e2000c101906 */
[----:B------:R-:W-:Y:S05]  /*0480*/  BRA `(.L_x_7) ;  /* 0x00000000000c7947 */ /* 0x000fea0003800000 */
.L_x_1:
[----:B0-----:R-:W-:-:S04]  /*0490*/  IMAD.WIDE R8, R17, 0x4, R2 ;  /* 0x0000000411087825 */ /* 0x001fc800078e0202 */
[----:B------:R-:W-:-:S05]  /*04a0*/  IMAD.MOV.U32 R11, RZ, RZ, 0x56b5e621 ;  /* 0x56b5e621ff0b7424 */ /* 0x000fca00078e00ff */
[----:B------:R1:W-:Y:S02]  /*04b0*/  STG.E desc[UR6][R8.64], R11 ;  /* 0x0000000b08007986 */ /* 0x0003e4000c101906 */
.L_x_7:
[----:B------:R-:W-:Y:S05]  /*04c0*/  BSYNC.RECONVERGENT B0 ;  /* 0x0000000000007941 */ /* 0x000fea0003800200 */
.L_x_0:
[----:B------:R-:W-:Y:S05]  /*04d0*/  @!P0 BRA `(.L_x_8) ;  /* 0xfffffffc00088947 */ /* 0x000fea000383ffff */
[----:B------:R-:W-:Y:S05]  /*04e0*/  EXIT ;  /* 0x000000000000794d */ /* 0x000fea0003800000 */
        .weak           $__internal_0_$__cuda_sm20_dsqrt_rn_f64_mediumpath_v1
        .type           $__internal_0_$__cuda_sm20_dsqrt_rn_f64_mediumpath_v1,@function
        .size           $__internal_0_$__cuda_sm20_dsqrt_rn_f64_mediumpath_v1,($_Z32compute_optimality_metric_helperfPKfiPKiPf$__internal_accurate_pow - $__internal_0_$__cuda_sm20_dsqrt_rn_f64_mediumpath_v1)
$__internal_0_$__cuda_sm20_dsqrt_rn_f64_mediumpath_v1:
[----:B------:R-:W-:Y:S01]  /*04f0*/  ISETP.GE.U32.AND P2, PT, R8, -0x3400000, PT ;  /* 0xfcc000000800780c */ /* 0x000fe20003f46070 */
[----:B------:R-:W-:Y:S01]  /*0500*/  BSSY.RECONVERGENT B2, `(.L_x_9) ;  /* 0x0000026000027945 */ /* 0x000fe20003800200 */
[----:B------:R-:W-:Y:S01]  /*0510*/  IMAD.MOV.U32 R22, RZ, RZ, R24 ;  /* 0x000000ffff167224 */ /* 0x000fe200078e0018 */
[----:B------:R-:W-:Y:S01]  /*0520*/  MOV R9, R19 ;  /* 0x0000001300097202 */ /* 0x000fe20000000f00 */
[----:B------:R-:W-:-:S09]  /*0530*/  IMAD.MOV.U32 R8, RZ, RZ, R18 ;  /* 0x000000ffff087224 */ /* 0x000fd200078e0012 */
[----:B------:R-:W-:Y:S05]  /*0540*/  @!P2 BRA `(.L_x_10) ;  /* 0x000000000020a947 */ /* 0x000fea0003800000 */
[----:B------:R-:W-:-:S10]  /*0550*/  DFMA.RM R8, R8, R22, R12 ;  /* 0x000000160808722b */ /* 0x000fd4000000400c */
[----:B------:R-:W-:-:S05]  /*0560*/  IADD3 R12, P2, PT, R8, 0x1, RZ ;  /* 0x00000001080c7810 */ /* 0x000fca0007f5e0ff */
[----:B------:R-:W-:-:S06]  /*0570*/  IMAD.X R13, RZ, RZ, R9, P2 ;  /* 0x000000ffff0d7224 */ /* 0x000fcc00010e0609 */
[----:B------:R-:W-:-:S08]  /*0580*/  DFMA.RP R10, -R8, R12, R10 ;  /* 0x0000000c080a722b */ /* 0x000fd0000000810a */
[----:B------:R-:W-:-:S06]  /*0590*/  DSETP.GT.AND P2, PT, R10, RZ, PT ;  /* 0x000000ff0a00722a */ /* 0x000fcc0003f44000 */
[----:B------:R-:W-:Y:S02]  /*05a0*/  FSEL R8, R12, R8, P2 ;  /* 0x000000080c087208 */ /* 0x000fe40001000000 */
[----:B------:R-:W-:Y:S01]  /*05b0*/  FSEL R9, R13, R9, P2 ;  /* 0x000000090d097208 */ /* 0x000fe20001000000 */
[----:B------:R-:W-:Y:S06]  /*05c0*/  BRA `(.L_x_11) ;  /* 0x0000000000647947 */ /* 0x000fec0003800000 */
.L_x_10:
[----:B------:R-:W-:-:S14]  /*05d0*/  DSETP.NE.AND P2, PT, R10, RZ, PT ;  /* 0x000000ff0a00722a */ /* 0x000fdc0003f45000 */
[----:B------:R-:W-:Y:S05]  /*05e0*/  @!P2 BRA `(.L_x_12) ;  /* 0x000000000058a947 */ /* 0x000fea0003800000 */
[----:B------:R-:W-:-:S13]  /*05f0*/  ISETP.GE.AND P2, PT, R11, RZ, PT ;  /* 0x000000ff0b00720c */ /* 0x000fda0003f46270 */
[----:B------:R-:W-:Y:S02]  /*0600*/  @!P2 IMAD.MOV.U32 R8, RZ, RZ, 0x0 ;  /* 0x00000000ff08a424 */ /* 0x000fe400078e00ff */
[----:B------:R-:W-:Y:S01]  /*0610*/  @!P2 IMAD.MOV.U32 R9, RZ, RZ, -0x80000 ;  /* 0xfff80000ff09a424 */ /* 0x000fe200078e00ff */
[----:B------:R-:W-:Y:S06]  /*0620*/  @!P2 BRA `(.L_x_11) ;  /* 0x00000000004ca947 */ /* 0x000fec0003800000 */
[----:B------:R-:W-:-:S13]  /*0630*/  ISETP.GT.AND P2, PT, R11, 0x7fefffff, PT ;  /* 0x7fefffff0b00780c */ /* 0x000fda0003f44270 */
[----:B------:R-:W-:Y:S05]  /*0640*/  @P2 BRA `(.L_x_12) ;  /* 0x0000000000402947 */ /* 0x000fea0003800000 */
[----:B------:R-:W-:Y:S01]  /*0650*/  DMUL R8, R10, 8.11296384146066816958e+31 ;  /* 0x469000000a087828 */ /* 0x000fe20000000000 */
[----:B------:R-:W-:Y:S01]  /*0660*/  IMAD.MOV.U32 R18, RZ, RZ, 0x0 ;  /* 0x00000000ff127424 */ /* 0x000fe200078e00ff */
[----:B------:R-:W-:Y:S01]  /*0670*/  MOV R10, RZ ;  /* 0x000000ff000a7202 */ /* 0x000fe20000000f00 */
[----:B------:R-:W-:-:S03]  /*0680*/  IMAD.MOV.U32 R19, RZ, RZ, 0x3fd80000 ;  /* 0x3fd80000ff137424 */ /* 0x000fc600078e00ff */
[----:B------:R-:W0:Y:S02]  /*0690*/  MUFU.RSQ64H R11, R9 ;  /* 0x00000009000b7308 */ /* 0x000e240000001c00 */
[----:B0-----:R-:W-:-:S08]  /*06a0*/  DMUL R12, R10, R10 ;  /* 0x0000000a0a0c7228 */ /* 0x001fd00000000000 */
[----:B------:R-:W-:-:S08]  /*06b0*/  DFMA R12, R8, -R12, 1 ;  /* 0x3ff00000080c742b */ /* 0x000fd0000000080c */
[----:B------:R-:W-:Y:S02]  /*06c0*/  DFMA R18, R12, R18, 0.5 ;  /* 0x3fe000000c12742b */ /* 0x000fe40000000012 */
[----:B------:R-:W-:-:S08]  /*06d0*/  DMUL R12, R10, R12 ;  /* 0x0000000c0a0c7228 */ /* 0x000fd00000000000 */
[----:B------:R-:W-:-:S08]  /*06e0*/  DFMA R12, R18, R12, R10 ;  /* 0x0000000c120c722b */ /* 0x000fd0000000000a */
[----:B------:R-:W-:Y:S02]  /*06f0*/  DMUL R10, R8, R12 ;  /* 0x0000000c080a7228 */ /* 0x000fe40000000000 */
[----:B------:R-:W-:-:S06]  /*0700*/  VIADD R13, R13, 0xfff00000 ;  /* 0xfff000000d0d7836 */ /* 0x000fcc0000000000 */
[----:B------:R-:W-:-:S08]  /*0710*/  DFMA R18, R10, -R10, R8 ;  /* 0x8000000a0a12722b */ /* 0x000fd00000000008 */
[----:B------:R-:W-:-:S10]  /*0720*/  DFMA R8, R12, R18, R10 ;  /* 0x000000120c08722b */ /* 0x000fd4000000000a */
[----:B------:R-:W-:Y:S01]  /*0730*/  IADD3 R9, PT, PT, R9, -0x3500000, RZ ;  /* 0xfcb0000009097810 */ /* 0x000fe20007ffe0ff */
[----:B------:R-:W-:Y:S06]  /*0740*/  BRA `(.L_x_11) ;  /* 0x0000000000047947 */ /* 0x000fec0003800000 */
.L_x_12:
[----:B------:R-:W-:-:S11]  /*0750*/  DADD R8, R10, R10 ;  /* 0x000000000a087229 */ /* 0x000fd6000000000a */
.L_x_11:
[----:B------:R-:W-:Y:S05]  /*0760*/  BSYNC.RECONVERGENT B2 ;  /* 0x0000000000027941 */ /* 0x000fea0003800200 */
.L_x_9:
[----:B------:R-:W-:Y:S02]  /*0770*/  IMAD.MOV.U32 R20, RZ, RZ, R8 ;  /* 0x000000ffff147224 */ /* 0x000fe400078e0008 */
[----:B------:R-:W-:Y:S01]  /*0780*/  IMAD.MOV.U32 R21, RZ, RZ, R9 ;  /* 0x000000ffff157224 */ /* 0x000fe200078e0009 */
[----:B------:R-:W-:Y:S01]  /*0790*/  MOV R9, 0x0 ;  /* 0x0000000000097802 */ /* 0x000fe20000000f00 */
[----:B------:R-:W-:-:S04]  /*07a0*/  IMAD.MOV.U32 R8, RZ, RZ, R0 ;  /* 0x000000ffff087224 */ /* 0x000fc800078e0000 */
[----:B------:R-:W-:Y:S05]  /*07b0*/  RET.REL.NODEC R8 `(_Z32compute_optimality_metric_helperfPKfiPKiPf) ;  /* 0xfffffff808107950 */ /* 0x000fea0003c3ffff */
        .type           $_Z32compute_optimality_metric_helperfPKfiPKiPf$__internal_accurate_pow,@function
        .size           $_Z32compute_optimality_metric_helperfPKfiPKiPf$__internal_accurate_pow,(.L_x_27 - $_Z32compute_optimality_metric_helperfPKfiPKiPf$__internal_accurate_pow)
$_Z32compute_optimality_metric_helperfPKfiPKiPf$__internal_accurate_pow:
[----:B------:R-:W-:Y:S01]  /*07c0*/  DADD R24, -RZ, |R8| ;  /* 0x00000000ff187229 */ /* 0x000fe20000000508 */
[----:B------:R-:W-:Y:S01]  /*07d0*/  UMOV UR8, 0x7d2cafe2 ;  /* 0x7d2cafe200087882 */ /* 0x000fe20000000000 */
[----:B------:R-:W-:Y:S01]  /*07e0*/  UMOV UR9, 0x3eb0f5ff ;  /* 0x3eb0f5ff00097882 */ /* 0x000fe20000000000 */
[----:B------:R-:W-:Y:S01]  /*07f0*/  UMOV UR10, 0x3b39803f ;  /* 0x3b39803f000a7882 */ /* 0x000fe20000000000 */
[----:B------:R-:W-:-:S06]  /*0800*/  UMOV UR11, 0x3c7abc9e ;  /* 0x3c7abc9e000b7882 */ /* 0x000fcc0000000000 */
[----:B------:R-:W-:Y:S01]  /*0810*/  ISETP.GT.U32.AND P1, PT, R25, 0xfffff, PT ;  /* 0x000fffff1900780c */ /* 0x000fe20003f24070 */
[----:B------:R-:W-:Y:S02]  /*0820*/  IMAD.MOV.U32 R10, RZ, RZ, R25 ;  /* 0x000000ffff0a7224 */ /* 0x000fe400078e0019 */
[----:B------:R-:W-:-:S10]  /*0830*/  IMAD.MOV.U32 R18, RZ, RZ, R24 ;  /* 0x000000ffff127224 */ /* 0x000fd400078e0018 */
[----:B------:R-:W-:Y:S01]  /*0840*/  @!P1 DMUL R26, R24, 1.80143985094819840000e+16 ;  /* 0x43500000181a9828 */ /* 0x000fe20000000000 */
[----:B------:R-:W-:-:S09]  /*0850*/  SHF.R.U32.HI R24, RZ, 0x14, R25 ;  /* 0x00000014ff187819 */ /* 0x000fd20000011619 */
[----:B------:R-:W-:Y:S01]  /*0860*/  @!P1 IMAD.MOV.U32 R10, RZ, RZ, R27 ;  /* 0x000000ffff0a9224 */ /* 0x000fe200078e001b */
[----:B------:R-:W-:Y:S02]  /*0870*/  @!P1 MOV R18, R26 ;  /* 0x0000001a00129202 */ /* 0x000fe40000000f00 */
[----:B------:R-:W-:Y:S02]  /*0880*/  @!P1 LEA.HI R24, R27, 0xffffffca, RZ, 0xc ;  /* 0xffffffca1b189811 */ /* 0x000fe400078f60ff */
[----:B------:R-:W-:-:S04]  /*0890*/  LOP3.LUT R10, R10, 0x800fffff, RZ, 0xc0, !PT ;  /* 0x800fffff0a0a7812 */ /* 0x000fc800078ec0ff */
[----:B------:R-:W-:Y:S01]  /*08a0*/  LOP3.LUT R19, R10, 0x3ff00000, RZ, 0xfc, !PT ;  /* 0x3ff000000a137812 */ /* 0x000fe200078efcff */
[----:B------:R-:W-:-:S03]  /*08b0*/  IMAD.MOV.U32 R10, RZ, RZ, RZ ;  /* 0x000000ffff0a7224 */ /* 0x000fc600078e00ff */
[----:B------:R-:W-:-:S13]  /*08c0*/  ISETP.GE.U32.AND P2, PT, R19, 0x3ff6a09f, PT ;  /* 0x3ff6a09f1300780c */ /* 0x000fda0003f46070 */
[----:B------:R-:W-:-:S04]  /*08d0*/  @P2 VIADD R11, R19, 0xfff00000 ;  /* 0xfff00000130b2836 */ /* 0x000fc80000000000 */
[----:B------:R-:W-:-:S06]  /*08e0*/  @P2 IMAD.MOV.U32 R19, RZ, RZ, R11 ;  /* 0x000000ffff132224 */ /* 0x000fcc00078e000b */
[C---:B------:R-:W-:Y:S02]  /*08f0*/  DADD R20, R18.reuse, 1 ;  /* 0x3ff0000012147429 */ /* 0x040fe40000000000 */
[----:B------:R-:W-:-:S04]  /*0900*/  DADD R18, R18, -1 ;  /* 0xbff0000012127429 */ /* 0x000fc80000000000 */
[----:B------:R-:W0:Y:S02]  /*0910*/  MUFU.RCP64H R11, R21 ;  /* 0x00000015000b7308 */ /* 0x000e240000001800 */
[----:B0-----:R-:W-:-:S08]  /*0920*/  DFMA R12, -R20, R10, 1 ;  /* 0x3ff00000140c742b */ /* 0x001fd0000000010a */
[----:B------:R-:W-:-:S08]  /*0930*/  DFMA R12, R12, R12, R12 ;  /* 0x0000000c0c0c722b */ /* 0x000fd0000000000c */
[----:B------:R-:W-:-:S08]  /*0940*/  DFMA R10, R10, R12, R10 ;  /* 0x0000000c0a0a722b */ /* 0x000fd0000000000a */
[----:B------:R-:W-:-:S08]  /*0950*/  DMUL R12, R18, R10 ;  /* 0x0000000a120c7228 */ /* 0x000fd00000000000 */
[----:B------:R-:W-:-:S08]  /*0960*/  DFMA R12, R18, R10, R12 ;  /* 0x0000000a120c722b */ /* 0x000fd0000000000c */
[----:B------:R-:W-:Y:S02]  /*0970*/  DADD R22, R18, -R12 ;  /* 0x0000000012167229 */ /* 0x000fe4000000080c */
[----:B------:R-:W-:-:S06]  /*0980*/  DMUL R20, R12, R12 ;  /* 0x0000000c0c147228 */ /* 0x000fcc0000000000 */
[----:B------:R-:W-:-:S08]  /*0990*/  DADD R22, R22, R22 ;  /* 0x0000000016167229 */ /* 0x000fd00000000016 */
[----:B------:R-:W-:Y:S01]  /*09a0*/  DFMA R18, R18, -R12, R22 ;  /* 0x8000000c1212722b */ /* 0x000fe20000000016 */
[----:B------:R-:W-:Y:S01]  /*09b0*/  MOV R22, 0x41ad3b5a ;  /* 0x41ad3b5a00167802 */ /* 0x000fe20000000f00 */
[----:B------:R-:W-:-:S06]  /*09c0*/  IMAD.MOV.U32 R23, RZ, RZ, 0x3ed0f5d2 ;  /* 0x3ed0f5d2ff177424 */ /* 0x000fcc00078e00ff */
[----:B------:R-:W-:Y:S02]  /*09d0*/  DMUL R10, R10, R18 ;  /* 0x000000120a0a7228 */ /* 0x000fe40000000000 */
[----:B------:R-:W-:Y:S01]  /*09e0*/  DFMA R22, R20, UR8, R22 ;  /* 0x0000000814167c2b */ /* 0x000fe20008000016 */
[----:B------:R-:W-:Y:S01]  /*09f0*/  UMOV UR8, 0x75488a3f ;  /* 0x75488a3f00087882 */ /* 0x000fe20000000000 */
[----:B------:R-:W-:-:S06]  /*0a00*/  UMOV UR9, 0x3ef3b20a ;  /* 0x3ef3b20a00097882 */ /* 0x000fcc0000000000 */
[----:B------:R-:W-:Y:S01]  /*0a10*/  DFMA R22, R20, R22, UR8 ;  /* 0x0000000814167e2b */ /* 0x000fe20008000016 */
        /* <DEDUP_REMOVED lines=14> */
[----:B------:R-:W-:-:S08]  /*0b00*/  DFMA R18, R20, R22, UR8 ;  /* 0x0000000814127e2b */ /* 0x000fd00008000016 */
[----:B------:R-:W-:Y:S01]  /*0b10*/  DADD R28, -R18, UR8 ;  /* 0x00000008121c7e29 */ /* 0x000fe20008000100 */
[----:B------:R-:W-:Y:S01]  /*0b20*/  UMOV UR8, 0xb9e7b0 ;  /* 0x00b9e7b000087882 */ /* 0x000fe20000000000 */
[----:B------:R-:W-:-:S06]  /*0b30*/  UMOV UR9, 0x3c46a4cb ;  /* 0x3c46a4cb00097882 */ /* 0x000fcc0000000000 */
[----:B------:R-:W-:Y:S02]  /*0b40*/  DFMA R28, R20, R22, R28 ;  /* 0x00000016141c722b */ /* 0x000fe4000000001c */
[----:B------:R-:W-:Y:S01]  /*0b50*/  DMUL R22, R12, R12 ;  /* 0x0000000c0c167228 */ /* 0x000fe20000000000 */
[----:B------:R-:W-:Y:S02]  /*0b60*/  VIADD R21, R11, 0x100000 ;  /* 0x001000000b157836 */ /* 0x000fe40000000000 */
[----:B------:R-:W-:-:S03]  /*0b70*/  IMAD.MOV.U32 R20, RZ, RZ, R10 ;  /* 0x000000ffff147224 */ /* 0x000fc600078e000a */
[----:B------:R-:W-:Y:S01]  /*0b80*/  DADD R28, R28, -UR8 ;  /* 0x800000081c1c7e29 */ /* 0x000fe20008000000 */
[----:B------:R-:W-:Y:S01]  /*0b90*/  UMOV UR8, 0x80000000 ;  /* 0x8000000000087882 */ /* 0x000fe20000000000 */
[----:B------:R-:W-:Y:S01]  /*0ba0*/  DFMA R26, R12, R12, -R22 ;  /* 0x0000000c0c1a722b */ /* 0x000fe20000000816 */
[----:B------:R-:W-:-:S07]  /*0bb0*/  UMOV UR9, 0x43300000 ;  /* 0x4330000000097882 */ /* 0x000fce0000000000 */
[C---:B------:R-:W-:Y:S02]  /*0bc0*/  DFMA R26, R12.reuse, R20, R26 ;  /* 0x000000140c1a722b */ /* 0x040fe4000000001a */
[----:B------:R-:W-:-:S08]  /*0bd0*/  DMUL R20, R12, R22 ;  /* 0x000000160c147228 */ /* 0x000fd00000000000 */
[----:B------:R-:W-:-:S08]  /*0be0*/  DFMA R30, R12, R22, -R20 ;  /* 0x000000160c1e722b */ /* 0x000fd00000000814 */
[----:B------:R-:W-:-:S08]  /*0bf0*/  DFMA R22, R10, R22, R30 ;  /* 0x000000160a16722b */ /* 0x000fd0000000001e */
[----:B------:R-:W-:Y:S02]  /*0c00*/  DFMA R22, R12, R26, R22 ;  /* 0x0000001a0c16722b */ /* 0x000fe40000000016 */
[----:B------:R-:W-:-:S08]  /*0c10*/  DADD R26, R18, R28 ;  /* 0x00000000121a7229 */ /* 0x000fd0000000001c */
[----:B------:R-:W-:-:S08]  /*0c20*/  DADD R18, R18, -R26 ;  /* 0x0000000012127229 */ /* 0x000fd0000000081a */
[----:B------:R-:W-:Y:S02]  /*0c30*/  DADD R28, R28, R18 ;  /* 0x000000001c1c7229 */ /* 0x000fe40000000012 */
[----:B------:R-:W-:-:S08]  /*0c40*/  DMUL R18, R26, R20 ;  /* 0x000000141a127228 */ /* 0x000fd00000000000 */
[----:B------:R-:W-:-:S08]  /*0c50*/  DFMA R30, R26, R20, -R18 ;  /* 0x000000141a1e722b */ /* 0x000fd00000000812 */
[----:B------:R-:W-:-:S08]  /*0c60*/  DFMA R22, R26, R22, R30 ;  /* 0x000000161a16722b */ /* 0x000fd0000000001e */
[----:B------:R-:W-:-:S08]  /*0c70*/  DFMA R28, R28, R20, R22 ;  /* 0x000000141c1c722b */ /* 0x000fd00000000016 */
[----:B------:R-:W-:-:S08]  /*0c80*/  DADD R22, R18, R28 ;  /* 0x0000000012167229 */ /* 0x000fd0000000001c */
[--C-:B------:R-:W-:Y:S02]  /*0c90*/  DADD R20, R12, R22.reuse ;  /* 0x000000000c147229 */ /* 0x100fe40000000016 */
[----:B------:R-:W-:-:S06]  /*0ca0*/  DADD R18, R18, -R22 ;  /* 0x0000000012127229 */ /* 0x000fcc0000000816 */
[----:B------:R-:W-:Y:S02]  /*0cb0*/  DADD R12, R12, -R20 ;  /* 0x000000000c0c7229 */ /* 0x000fe40000000814 */
[----:B------:R-:W-:-:S06]  /*0cc0*/  DADD R18, R28, R18 ;  /* 0x000000001c127229 */ /* 0x000fcc0000000012 */
[----:B------:R-:W-:Y:S01]  /*0cd0*/  DADD R12, R22, R12 ;  /* 0x00000000160c7229 */ /* 0x000fe2000000000c */
[C---:B------:R-:W-:Y:S01]  /*0ce0*/  IADD3 R22, PT, PT, R24.reuse, -0x3ff, RZ ;  /* 0xfffffc0118167810 */ /* 0x040fe20007ffe0ff */
[----:B------:R-:W-:-:S06]  /*0cf0*/  @P2 VIADD R22, R24, 0xfffffc02 ;  /* 0xfffffc0218162836 */ /* 0x000fcc0000000000 */
[----:B------:R-:W-:-:S08]  /*0d00*/  DADD R12, R18, R12 ;  /* 0x00000000120c7229 */ /* 0x000fd0000000000c */
[----:B------:R-:W-:Y:S01]  /*0d10*/  DADD R18, R10, R12 ;  /* 0x000000000a127229 */ /* 0x000fe2000000000c */
[----:B------:R-:W-:Y:S01]  /*0d20*/  LOP3.LUT R12, R22, 0x80000000, RZ, 0x3c, !PT ;  /* 0x80000000160c7812 */ /* 0x000fe200078e3cff */
[----:B------:R-:W-:-:S06]  /*0d30*/  IMAD.MOV.U32 R13, RZ, RZ, 0x43300000 ;  /* 0x43300000ff0d7424 */ /* 0x000fcc00078e00ff */
[----:B------:R-:W-:Y:S02]  /*0d40*/  DADD R22, R20, R18 ;  /* 0x0000000014167229 */ /* 0x000fe40000000012 */
[----:B------:R-:W-:Y:S01]  /*0d50*/  DADD R12, R12, -UR8 ;  /* 0x800000080c0c7e29 */ /* 0x000fe20008000000 */
[----:B------:R-:W-:Y:S01]  /*0d60*/  UMOV UR8, 0xfefa39ef ;  /* 0xfefa39ef00087882 */ /* 0x000fe20000000000 */
[----:B------:R-:W-:-:S04]  /*0d70*/  UMOV UR9, 0x3fe62e42 ;  /* 0x3fe62e4200097882 */ /* 0x000fc80000000000 */
[--C-:B------:R-:W-:Y:S02]  /*0d80*/  DADD R20, R20, -R22.reuse ;  /* 0x0000000014147229 */ /* 0x100fe40000000816 */
[----:B------:R-:W-:-:S06]  /*0d90*/  DFMA R10, R12, UR8, R22 ;  /* 0x000000080c0a7c2b */ /* 0x000fcc0008000016 */
[----:B------:R-:W-:Y:S02]  /*0da0*/  DADD R20, R18, R20 ;  /* 0x0000000012147229 */ /* 0x000fe40000000014 */
[----:B------:R-:W-:-:S08]  /*0db0*/  DFMA R24, R12, -UR8, R10 ;  /* 0x800000080c187c2b */ /* 0x000fd0000800000a */
[----:B------:R-:W-:-:S08]  /*0dc0*/  DADD R24, -R22, R24 ;  /* 0x0000000016187229 */ /* 0x000fd00000000118 */
[----:B------:R-:W-:-:S08]  /*0dd0*/  DADD R20, R20, -R24 ;  /* 0x0000000014147229 */ /* 0x000fd00000000818 */
[----:B------:R-:W-:-:S08]  /*0de0*/  DFMA R20, R12, UR10, R20 ;  /* 0x0000000a0c147c2b */ /* 0x000fd00008000014 */
[----:B------:R-:W-:-:S08]  /*0df0*/  DADD R12, R10, R20 ;  /* 0x000000000a0c7229 */ /* 0x000fd00000000014 */
[----:B------:R-:W-:Y:S02]  /*0e00*/  DADD R18, R10, -R12 ;  /* 0x000000000a127229 */ /* 0x000fe4000000080c */
[----:B------:R-:W-:-:S06]  /*0e10*/  DMUL R10, R12, 2 ;  /* 0x400000000c0a7828 */ /* 0x000fcc0000000000 */
[----:B------:R-:W-:Y:S02]  /*0e20*/  DADD R20, R20, R18 ;  /* 0x0000000014147229 */ /* 0x000fe40000000012 */
[----:B------:R-:W-:Y:S01]  /*0e30*/  DFMA R12, R12, 2, -R10 ;  /* 0x400000000c0c782b */ /* 0x000fe2000000080a */
[----:B------:R-:W-:Y:S01]  /*0e40*/  IMAD.MOV.U32 R18, RZ, RZ, 0x652b82fe ;  /* 0x652b82feff127424 */ /* 0x000fe200078e00ff */
[----:B------:R-:W-:-:S06]  /*0e50*/  MOV R19, 0x3ff71547 ;  /* 0x3ff7154700137802 */ /* 0x000fcc0000000f00 */
[----:B------:R-:W-:-:S08]  /*0e60*/  DFMA R20, R20, 2, R12 ;  /* 0x400000001414782b */ /* 0x000fd0000000000c */
[----:B------:R-:W-:-:S08]  /*0e70*/  DADD R12, R10, R20 ;  /* 0x000000000a0c7229 */ /* 0x000fd00000000014 */
[----:B------:R-:W-:Y:S02]  /*0e80*/  DFMA R18, R12, R18, 6.75539944105574400000e+15 ;  /* 0x433800000c12742b */ /* 0x000fe40000000012 */
[----:B------:R-:W-:Y:S01]  /*0e90*/  FSETP.GEU.AND P1, PT, |R13|, 4.1917929649353027344, PT ;  /* 0x4086232b0d00780b */ /* 0x000fe20003f2e200 */
[----:B------:R-:W-:-:S05]  /*0ea0*/  DADD R10, R10, -R12 ;  /* 0x000000000a0a7229 */ /* 0x000fca000000080c */
[----:B------:R-:W-:-:S03]  /*0eb0*/  DADD R22, R18, -6.75539944105574400000e+15 ;  /* 0xc338000012167429 */ /* 0x000fc60000000000 */
[----:B------:R-:W-:-:S05]  /*0ec0*/  DADD R20, R20, R10 ;  /* 0x0000000014147229 */ /* 0x000fca000000000a */
[----:B------:R-:W-:Y:S01]  /*0ed0*/  DFMA R24, R22, -UR8, R12 ;  /* 0x8000000816187c2b */ /* 0x000fe2000800000c */
[----:B------:R-:W-:Y:S01]  /*0ee0*/  UMOV UR8, 0x3b39803f ;  /* 0x3b39803f00087882 */ /* 0x000fe20000000000 */
[----:B------:R-:W-:-:S06]  /*0ef0*/  UMOV UR9, 0x3c7abc9e ;  /* 0x3c7abc9e00097882 */ /* 0x000fcc0000000000 */
[----:B------:R-:W-:Y:S01]  /*0f00*/  DFMA R22, R22, -UR8, R24 ;  /* 0x8000000816167c2b */ /* 0x000fe20008000018 */
[----:B------:R-:W-:Y:S01]  /*0f10*/  UMOV UR8, 0x69ce2bdf ;  /* 0x69ce2bdf00087882 */ /* 0x000fe20000000000 */
[----:B------:R-:W-:Y:S01]  /*0f20*/  IMAD.MOV.U32 R24, RZ, RZ, -0x35dec16 ;  /* 0xfca213eaff187424 */ /* 0x000fe200078e00ff */
[----:B------:R-:W-:Y:S01]  /*0f30*/  UMOV UR9, 0x3e5ade15 ;  /* 0x3e5ade1500097882 */ /* 0x000fe20000000000 */
[----:B------:R-:W-:-:S06]  /*0f40*/  IMAD.MOV.U32 R25, RZ, RZ, 0x3e928af3 ;  /* 0x3e928af3ff197424 */ /* 0x000fcc00078e00ff */
        /* <DEDUP_REMOVED lines=25> */
[----:B------:R-:W-:-:S08]  /*10e0*/  DFMA R24, R22, R24, 1 ;  /* 0x3ff000001618742b */ /* 0x000fd00000000018 */
[----:B------:R-:W-:-:S10]  /*10f0*/  DFMA R22, R22, R24, 1 ;  /* 0x3ff000001616742b */ /* 0x000fd40000000018 */
[----:B------:R-:W-:Y:S01]  /*1100*/  IMAD R11, R18, 0x100000, R23 ;  /* 0x00100000120b7824 */ /* 0x000fe200078e0217 */
[----:B------:R-:W-:Y:S01]  /*1110*/  MOV R10, R22 ;  /* 0x00000016000a7202 */ /* 0x000fe20000000f00 */
[----:B------:R-:W-:Y:S06]  /*1120*/  @!P1 BRA `(.L_x_13) ;  /* 0x0000000000309947 */ /* 0x000fec0003800000 */
[----:B------:R-:W-:Y:S01]  /*1130*/  FSETP.GEU.AND P2, PT, |R13|, 4.2275390625, PT ;  /* 0x408748000d00780b */ /* 0x000fe20003f4e200 */
[C---:B------:R-:W-:Y:S02]  /*1140*/  DADD R24, R12.reuse, +INF ;  /* 0x7ff000000c187429 */ /* 0x040fe40000000000 */
[----:B------:R-:W-:-:S08]  /*1150*/  DSETP.GEU.AND P1, PT, R12, RZ, PT ;  /* 0x000000ff0c00722a */ /* 0x000fd00003f2e000 */
[----:B------:R-:W-:Y:S02]  /*1160*/  FSEL R11, R25, RZ, P1 ;  /* 0x000000ff190b7208 */ /* 0x000fe40000800000 */
[----:B------:R-:W-:-:S04]  /*1170*/  @!P2 LEA.HI R10, R18, R18, RZ, 0x1 ;  /* 0x00000012120aa211 */ /* 0x000fc800078f08ff */
[----:B------:R-:W-:Y:S02]  /*1180*/  @!P2 SHF.R.S32.HI R13, RZ, 0x1, R10 ;  /* 0x00000001ff0da819 */ /* 0x000fe4000001140a */
[----:B------:R-:W-:-:S03]  /*1190*/  FSEL R10, R24, RZ, P1 ;  /* 0x000000ff180a7208 */ /* 0x000fc60000800000 */
[----:B------:R-:W-:Y:S02]  /*11a0*/  @!P2 IMAD.IADD R12, R18, 0x1, -R13 ;  /* 0x00000001120ca824 */ /* 0x000fe400078e0a0d */
[----:B------:R-:W-:-:S03]  /*11b0*/  @!P2 IMAD R23, R13, 0x100000, R23 ;  /* 0x001000000d17a824 */ /* 0x000fc600078e0217 */
[----:B------:R-:W-:Y:S01]  /*11c0*/  @!P2 LEA R13, R12, 0x3ff00000, 0x14 ;  /* 0x3ff000000c0da811 */ /* 0x000fe200078ea0ff */
[----:B------:R-:W-:-:S06]  /*11d0*/  @!P2 IMAD.MOV.U32 R12, RZ, RZ, RZ ;  /* 0x000000ffff0ca224 */ /* 0x000fcc00078e00ff */
[----:B------:R-:W-:-:S11]  /*11e0*/  @!P2 DMUL R10, R22, R12 ;  /* 0x0000000c160aa228 */ /* 0x000fd60000000000 */
.L_x_13:
[----:B------:R-:W-:Y:S02]  /*11f0*/  DFMA R20, R20, R10, R10 ;  /* 0x0000000a1414722b */ /* 0x000fe4000000000a */
[----:B------:R-:W-:-:S08]  /*1200*/  DSETP.NEU.AND P1, PT, |R10|, +INF , PT ;  /* 0x7ff000000a00742a */ /* 0x000fd00003f2d200 */
[----:B------:R-:W-:Y:S02]  /*1210*/  FSEL R12, R10, R20, !P1 ;  /* 0x000000140a0c7208 */ /* 0x000fe40004800000 */
[----:B------:R-:W-:Y:S01]  /*1220*/  FSEL R20, R11, R21, !P1 ;  /* 0x000000150b147208 */ /* 0x000fe20004800000 */
[----:B------:R-:W-:Y:S01]  /*1230*/  IMAD.MOV.U32 R11, RZ, RZ, 0x0 ;  /* 0x00000000ff0b7424 */ /* 0x000fe200078e00ff */
[----:B------:R-:W-:-:S04]  /*1240*/  MOV R10, R0 ;  /* 0x00000000000a7202 */ /* 0x000fc80000000f00 */
[----:B------:R-:W-:Y:S05]  /*1250*/  RET.REL.NODEC R10 `(_Z32compute_optimality_metric_helperfPKfiPKiPf) ;  /* 0xffffffec0a687950 */ /* 0x000fea0003c3ffff */
.L_x_14:
[----:B------:R-:W-:-:S00]  /*1260*/  BRA `(.L_x_14) ;  /* 0xfffffffc00fc7947 */ /* 0x000fc0000383ffff */
[----:B------:R-:W-:-:S00]  /*1270*/  NOP ;  /* 0x0000000000007918 */ /* 0x000fc00000000000 */
        /* <DEDUP_REMOVED lines=8> */
.L_x_27:


//--------------------- .text._Z25update_safe_metric_helperifiPfPi --------------------------
	.section	.text._Z25update_safe_metric_helperifiPfPi,"ax",@progbits
	.align	128
        .global         _Z25update_safe_metric_helperifiPfPi
        .type           _Z25update_safe_metric_helperifiPfPi,@function
        .size           _Z25update_safe_metric_helperifiPfPi,(.L_x_29 - _Z25update_safe_metric_helperifiPfPi)
        .other          _Z25update_safe_metric_helperifiPfPi,@"STO_CUDA_ENTRY STV_DEFAULT"
_Z25update_safe_metric_helperifiPfPi:
.text._Z25update_safe_metric_helperifiPfPi:
        /* <DEDUP_REMOVED lines=13> */
[----:B------:R-:W0:Y:S01]  /*00d0*/  LDCU UR5, c[0x0][0x388] ;  /* 0x00007100ff0577ac */ /* 0x000e220008000800 */
[----:B------:R-:W0:Y:S01]  /*00e0*/  LDCU UR8, c[0x0][0x384] ;  /* 0x00007080ff0877ac */ /* 0x000e220008000800 */
[----:B-1----:R-:W-:-:S07]  /*00f0*/  IMAD R9, R9, UR4, RZ ;  /* 0x0000000409097c24 */ /* 0x002fce000f8e02ff */
.L_x_17:
[----:B0-----:R-:W-:-:S05]  /*0100*/  IMAD.WIDE R10, R0, 0x4, R4 ;  /* 0x00000004000a7825 */ /* 0x001fca00078e0204 */
[----:B--2---:R-:W2:Y:S01]  /*0110*/  LDG.E R2, desc[UR6][R10.64] ;  /* 0x000000060a027981 */ /* 0x004ea2000c1e1900 */
[----:B------:R-:W-:Y:S01]  /*0120*/  BSSY.RECONVERGENT B0, `(.L_x_15) ;  /* 0x0000009000007945 */ /* 0x000fe20003800200 */
[----:B--2---:R-:W-:-:S13]  /*0130*/  ISETP.NE.AND P0, PT, R2, 0x1, PT ;  /* 0x000000010200780c */ /* 0x004fda0003f05270 */
[----:B------:R-:W-:Y:S05]  /*0140*/  @P0 BRA `(.L_x_16) ;  /* 0x0000000000180947 */ /* 0x000fea0003800000 */
[----:B------:R-:W-:-:S04]  /*0150*/  IMAD R3, R0, UR5, RZ ;  /* 0x0000000500037c24 */ /* 0x000fc8000f8e02ff */
[----:B---3--:R-:W-:-:S06]  /*0160*/  IMAD.WIDE R2, R3, 0x4, R6 ;  /* 0x0000000403027825 */ /* 0x008fcc00078e0206 */
[----:B------:R-:W2:Y:S02]  /*0170*/  LDG.E R2, desc[UR6][R2.64+0x4] ;  /* 0x0000040602027981 */ /* 0x000ea4000c1e1900 */
[----:B--2---:R-:W-:-:S04]  /*0180*/  FSETP.GEU.AND P0, PT, R2, -UR8, PT ;  /* 0x8000000802007c0b */ /* 0x004fc8000bf0e000 */
[----:B------:R-:W-:-:S13]  /*0190*/  FSETP.LEU.AND P0, PT, R2, UR8, P0 ;  /* 0x0000000802007c0b */ /* 0x000fda000870b000 */
[----:B------:R0:W-:Y:S02]  /*01a0*/  @!P0 STG.E desc[UR6][R10.64], RZ ;  /* 0x000000ff0a008986 */ /* 0x0001e4000c101906 */
.L_x_16:
[----:B----4-:R-:W-:Y:S05]  /*01b0*/  BSYNC.RECONVERGENT B0 ;  /* 0x0000000000007941 */ /* 0x010fea0003800200 */
.L_x_15:
[----:B------:R-:W-:-:S04]  /*01c0*/  IADD3 R0, PT, PT, R9, R0, RZ ;  /* 0x0000000009007210 */ /* 0x000fc80007ffe0ff */
[----:B------:R-:W-:-:S13]  /*01d0*/  ISETP.GE.AND P0, PT, R0, UR9, PT ;  /* 0x0000000900007c0c */ /* 0x000fda000bf06270 */
[----:B------:R-:W-:Y:S05]  /*01e0*/  @!P0 BRA `(.L_x_17) ;  /* 0xfffffffc00c48947 */ /* 0x000fea000383ffff */
[----:B------:R-:W-:Y:S05]  /*01f0*/  EXIT ;  /* 0x000000000000794d */ /* 0x000fea0003800000 */
.L_x_18:
        /* <DEDUP_REMOVED lines=16> */
.L_x_29:


//--------------------- .text._Z27generate_samples_gpu_helperiiPKfPf --------------------------
	.section	.text._Z27generate_samples_gpu_helperiiPKfPf,"ax",@progbits
	.align	128
        .global         _Z27generate_samples_gpu_helperiiPKfPf
        .type           _Z27generate_samples_gpu_helperiiPKfPf,@function
        .size           _Z27generate_samples_gpu_helperiiPKfPf,(.L_x_30 - _Z27generate_samples_gpu_helperiiPKfPf)
        .other          _Z27generate_samples_gpu_helperiiPKfPf,@"STO_CUDA_ENTRY STV_DEFAULT"
_Z27generate_samples_gpu_helperiiPKfPf:
.text._Z27generate_samples_gpu_helperiiPKfPf:
        /* <DEDUP_REMOVED lines=8> */
[----:B------:R-:W0:Y:S01]  /*0080*/  LDCU UR4, c[0x0][0x370] ;  /* 0x00006e00ff0477ac */ /* 0x000e220008000800 */
[----:B------:R-:W1:Y:S01]  /*0090*/  LDCU.64 UR6, c[0x0][0x358] ;  /* 0x00006b00ff0677ac */ /* 0x000e620008000a00 */
[----:B0-----:R-:W-:-:S07]  /*00a0*/  IMAD R5, R5, UR4, RZ ;  /* 0x0000000405057c24 */ /* 0x001fce000f8e02ff */
.L_x_24:
[----:B0-----:R-:W0:Y:S01]  /*00b0*/  LDC.64 R2, c[0x0][0x390] ;  /* 0x0000e400ff027b82 */ /* 0x001e220000000a00 */
[----:B------:R-:W2:Y:S07]  /*00c0*/  LDCU UR4, c[0x0][0x384] ;  /* 0x00007080ff0477ac */ /* 0x000eae0008000800 */
[----:B------:R-:W3:Y:S01]  /*00d0*/  LDC.64 R8, c[0x0][0x388] ;  /* 0x0000e200ff087b82 */ /* 0x000ee20000000a00 */
[----:B--2---:R-:W-:-:S04]  /*00e0*/  IMAD R7, R4, UR4, RZ ;  /* 0x0000000404077c24 */ /* 0x004fc8000f8e02ff */
[----:B0-----:R-:W-:-:S05]  /*00f0*/  IMAD.WIDE R2, R7, 0x4, R2 ;  /* 0x0000000407027825 */ /* 0x001fca00078e0202 */
[----:B-1----:R-:W2:Y:S01]  /*0100*/  LDG.E R0, desc[UR6][R2.64+0x4] ;  /* 0x0000040602007981 */ /* 0x002ea2000c1e1900 */
[----:B------:R-:W-:Y:S02]  /*0110*/  IMAD.MOV.U32 R13, RZ, RZ, 0x3f800000 ;  /* 0x3f800000ff0d7424 */ /* 0x000fe400078e00ff */
[----:B---3--:R-:W-:Y:S01]  /*0120*/  IMAD.WIDE R8, R4, 0x4, R8 ;  /* 0x0000000404087825 */ /* 0x008fe200078e0208 */
[----:B------:R0:W5:Y:S04]  /*0130*/  LDG.E R7, desc[UR6][R2.64+0xc] ;  /* 0x00000c0602077981 */ /* 0x000168000c1e1900 */
[----:B------:R0:W-:Y:S04]  /*0140*/  STG.E desc[UR6][R2.64], R13 ;  /* 0x0000000d02007986 */ /* 0x0001e8000c101906 */
[----:B------:R-:W3:Y:S01]  /*0150*/  LDG.E R9, desc[UR6][R8.64] ;  /* 0x0000000608097981 */ /* 0x000ee2000c1e1900 */
[----:B------:R-:W-:Y:S01]  /*0160*/  BSSY.RECONVERGENT B0, `(.L_x_19) ;  /* 0x0000069000007945 */ /* 0x000fe20003800200 */
[----:B--2---:R-:W-:-:S06]  /*0170*/  FMUL R10, R0, 0.63661974668502807617 ;  /* 0x3f22f983000a7820 */ /* 0x004fcc0000400000 */
[----:B------:R-:W1:Y:S01]  /*0180*/  F2I.NTZ R10, R10 ;  /* 0x0000000a000a7305 */ /* 0x000e620000203100 */
[----:B------:R-:W-:Y:S01]  /*0190*/  FSETP.GE.AND P0, PT, |R0|, 105615, PT ;  /* 0x47ce47800000780b */ /* 0x000fe20003f06200 */
[----:B---3--:R0:W-:Y:S01]  /*01a0*/  STG.E desc[UR6][R2.64+0x10], R9 ;  /* 0x0000100902007986 */ /* 0x0081e2000c101906 */
[----:B-1----:R-:W-:-:S05]  /*01b0*/  I2FP.F32.S32 R11, R10 ;  /* 0x0000000a000b7245 */ /* 0x002fca0000201400 */
[----:B------:R-:W-:-:S04]  /*01c0*/  FFMA R12, R11, -1.5707962512969970703, R0 ;  /* 0xbfc90fda0b0c7823 */ /* 0x000fc80000000000 */
[----:B------:R-:W-:-:S04]  /*01d0*/  FFMA R12, R11, -7.5497894158615963534e-08, R12 ;  /* 0xb3a221680b0c7823 */ /* 0x000fc8000000000c */
[----:B------:R-:W-:Y:S01]  /*01e0*/  FFMA R11, R11, -5.3903029534742383927e-15, R12 ;  /* 0xa7c234c50b0b7823 */ /* 0x000fe2000000000c */
[----:B0-----:R-:W-:Y:S06]  /*01f0*/  @!P0 BRA `(.L_x_20) ;  /* 0x00000004007c8947 */ /* 0x001fec0003800000 */
[----:B------:R-:W-:-:S13]  /*0200*/  FSETP.NEU.AND P0, PT, |R0|, +INF , PT ;  /* 0x7f8000000000780b */ /* 0x000fda0003f0d200 */
[----:B------:R-:W-:Y:S01]  /*0210*/  @!P0 FMUL R11, RZ, R0 ;  /* 0x00000000ff0b8220 */ /* 0x000fe20000400000 */
[----:B------:R-:W-:Y:S01]  /*0220*/  @!P0 IMAD.MOV.U32 R10, RZ, RZ, RZ ;  /* 0x000000ffff0a8224 */ /* 0x000fe200078e00ff */
[----:B------:R-:W-:Y:S06]  /*0230*/  @!P0 BRA `(.L_x_20) ;  /* 0x00000004006c8947 */ /* 0x000fec0003800000 */
[----:B------:R-:W-:Y:S02]  /*0240*/  IMAD.SHL.U32 R9, R0, 0x100, RZ ;  /* 0x0000010000097824 */ /* 0x000fe400078e00ff */
[----:B------:R-:W-:Y:S02]  /*0250*/  HFMA2 R20, -RZ, RZ, 0, 0 ;  /* 0x00000000ff147431 */ /* 0x000fe400000001ff */
[----:B------:R-:W-:Y:S01]  /*0260*/  IMAD.MOV.U32 R8, RZ, RZ, RZ ;  /* 0x000000ffff087224 */ /* 0x000fe200078e00ff */
[----:B------:R-:W0:Y:S01]  /*0270*/  LDCU.64 UR8, c[0x4][URZ] ;  /* 0x01000000ff0877ac */ /* 0x000e220008000a00 */
[----:B------:R-:W-:Y:S01]  /*0280*/  LOP3.LUT R19, R9, 0x80000000, RZ, 0xfc, !PT ;  /* 0x8000000009137812 */ /* 0x000fe200078efcff */
[----:B------:R-:W-:Y:S01]  /*0290*/  UMOV UR5, URZ ;  /* 0x000000ff00057c82 */ /* 0x000fe20008000000 */
[----:B------:R-:W-:-:S05]  /*02a0*/  UMOV UR4, URZ ;  /* 0x000000ff00047c82 */ /* 0x000fca0008000000 */
.L_x_21:
[----:B0-----:R-:W-:Y:S02]  /*02b0*/  IMAD.U32 R12, RZ, RZ, UR8 ;  /* 0x00000008ff0c7e24 */ /* 0x001fe4000f8e00ff */
[----:B------:R-:W-:-:S05]  /*02c0*/  IMAD.U32 R13, RZ, RZ, UR9 ;  /* 0x00000009ff0d7e24 */ /* 0x000fca000f8e00ff */
[----:B------:R-:W2:Y:S01]  /*02d0*/  LDG.E.CONSTANT R10, desc[UR6][R12.64] ;  /* 0x000000060c0a7981 */ /* 0x000ea2000c1e9900 */
[----:B------:R-:W-:Y:S01]  /*02e0*/  UIADD3 UR4, UPT, UPT, UR4, 0x1, URZ ;  /* 0x0000000104047890 */ /* 0x000fe2000fffe0ff */
[C---:B------:R-:W-:Y:S01]  /*02f0*/  ISETP.EQ.AND P0, PT, R20.reuse, RZ, PT ;  /* 0x000000ff1400720c */ /* 0x040fe20003f02270 */
[----:B------:R-:W-:Y:S01]  /*0300*/  UIADD3 UR8, UP1, UPT, UR8, 0x4, URZ ;  /* 0x0000000408087890 */ /* 0x000fe2000ff3e0ff */
[C---:B------:R-:W-:Y:S01]  /*0310*/  ISETP.EQ.AND P1, PT, R20.reuse, 0x4, PT ;  /* 0x000000041400780c */ /* 0x040fe20003f22270 */
[----:B------:R-:W-:Y:S01]  /*0320*/  UISETP.NE.AND UP0, UPT, UR4, 0x6, UPT ;  /* 0x000000060400788c */ /* 0x000fe2000bf05270 */
[C---:B------:R-:W-:Y:S01]  /*0330*/  ISETP.EQ.AND P2, PT, R20.reuse, 0x8, PT ;  /* 0x000000081400780c */ /* 0x040fe20003f42270 */
[----:B------:R-:W-:Y:S01]  /*0340*/  UIADD3.X UR9, UPT, UPT, URZ, UR9, URZ, UP1, !UPT ;  /* 0x00000009ff097290 */ /* 0x000fe20008ffe4ff */
[C---:B------:R-:W-:Y:S02]  /*0350*/  ISETP.EQ.AND P3, PT, R20.reuse, 0xc, PT ;  /* 0x0000000c1400780c */ /* 0x040fe40003f62270 */
[----:B------:R-:W-:-:S02]  /*0360*/  ISETP.EQ.AND P4, PT, R20, 0x10, PT ;  /* 0x000000101400780c */ /* 0x000fc40003f82270 */
[C---:B------:R-:W-:Y:S01]  /*0370*/  ISETP.EQ.AND P5, PT, R20.reuse, 0x14, PT ;  /* 0x000000141400780c */ /* 0x040fe20003fa2270 */
[----:B------:R-:W-:Y:S02]  /*0380*/  VIADD R20, R20, 0x4 ;  /* 0x0000000414147836 */ /* 0x000fe40000000000 */
[----:B--2---:R-:W-:-:S03]  /*0390*/  IMAD.WIDE.U32 R10, R10, R19, RZ ;  /* 0x000000130a0a7225 */ /* 0x004fc600078e00ff */
[----:B------:R-:W-:-:S04]  /*03a0*/  IADD3 R9, P6, PT, R10, R8, RZ ;  /* 0x000000080a097210 */ /* 0x000fc80007fde0ff */
[----:B------:R-:W-:Y:S01]  /*03b0*/  IADD3.X R8, PT, PT, R11, UR5, RZ, P6, !PT ;  /* 0x000000050b087c10 */ /* 0x000fe2000b7fe4ff */
[--C-:B------:R-:W-:Y:S01]  /*03c0*/  @P0 IMAD.MOV.U32 R6, RZ, RZ, R9.reuse ;  /* 0x000000ffff060224 */ /* 0x100fe200078e0009 */
[----:B------:R-:W-:Y:S01]  /*03d0*/  @P2 MOV R14, R9 ;  /* 0x00000009000e2202 */ /* 0x000fe20000000f00 */
[--C-:B------:R-:W-:Y:S02]  /*03e0*/  @P1 IMAD.MOV.U32 R18, RZ, RZ, R9.reuse ;  /* 0x000000ffff121224 */ /* 0x100fe400078e0009 */
[--C-:B------:R-:W-:Y:S02]  /*03f0*/  @P3 IMAD.MOV.U32 R16, RZ, RZ, R9.reuse ;  /* 0x000000ffff103224 */ /* 0x100fe400078e0009 */
[--C-:B------:R-:W-:Y:S02]  /*0400*/  @P4 IMAD.MOV.U32 R15, RZ, RZ, R9.reuse ;  /* 0x000000ffff0f4224 */ /* 0x100fe400078e0009 */
[----:B------:R-:W-:Y:S01]  /*0410*/  @P5 IMAD.MOV.U32 R17, RZ, RZ, R9 ;  /* 0x000000ffff115224 */ /* 0x000fe200078e0009 */
[----:B------:R-:W-:Y:S06]  /*0420*/  BRA.U UP0, `(.L_x_21) ;  /* 0xfffffffd00a07547 */ /* 0x000fec000b83ffff */
[----:B------:R-:W-:Y:S01]  /*0430*/  SHF.R.U32.HI R9, RZ, 0x17, R0 ;  /* 0x00000017ff097819 */ /* 0x000fe20000011600 */
[----:B------:R-:W-:Y:S03]  /*0440*/  BSSY.RECONVERGENT B1, `(.L_x_22) ;  /* 0x0000028000017945 */ /* 0x000fe60003800200 */
[C---:B------:R-:W-:Y:S02]  /*0450*/  LOP3.LUT R10, R9.reuse, 0xe0, RZ, 0xc0, !PT ;  /* 0x000000e0090a7812 */ /* 0x040fe400078ec0ff */
[----:B------:R-:W-:Y:S02]  /*0460*/  LOP3.LUT P6, RZ, R9, 0x1f, RZ, 0xc0, !PT ;  /* 0x0000001f09ff7812 */ /* 0x000fe400078cc0ff */
[----:B------:R-:W-:-:S04]  /*0470*/  IADD3 R10, PT, PT, R10, -0x80, RZ ;  /* 0xffffff800a0a7810 */ /* 0x000fc80007ffe0ff */
[----:B------:R-:W-:-:S05]  /*0480*/  SHF.R.U32.HI R10, RZ, 0x5, R10 ;  /* 0x00000005ff0a7819 */ /* 0x000fca000001160a */
[----:B------:R-:W-:-:S05]  /*0490*/  IMAD.U32 R13, R10, -0x4, RZ ;  /* 0xfffffffc0a0d7824 */ /* 0x000fca00078e00ff */
[C---:B------:R-:W-:Y:S02]  /*04a0*/  ISETP.EQ.AND P3, PT, R13.reuse, -0x18, PT ;  /* 0xffffffe80d00780c */ /* 0x040fe40003f62270 */
[C---:B------:R-:W-:Y:S02]  /*04b0*/  ISETP.EQ.AND P4, PT, R13.reuse, -0x14, PT ;  /* 0xffffffec0d00780c */ /* 0x040fe40003f82270 */
[C---:B------:R-:W-:Y:S02]  /*04c0*/  ISETP.EQ.AND P2, PT, R13.reuse, -0x10, PT ;  /* 0xfffffff00d00780c */ /* 0x040fe40003f42270 */
[C---:B------:R-:W-:Y:S02]  /*04d0*/  ISETP.EQ.AND P1, PT, R13.reuse, -0xc, PT ;  /* 0xfffffff40d00780c */ /* 0x040fe40003f22270 */
[C---:B------:R-:W-:Y:S02]  /*04e0*/  ISETP.EQ.AND P0, PT, R13.reuse, -0x8, PT ;  /* 0xfffffff80d00780c */ /* 0x040fe40003f02270 */
[----:B------:R-:W-:-:S03]  /*04f0*/  ISETP.EQ.AND P5, PT, R13, RZ, PT ;  /* 0x000000ff0d00720c */ /* 0x000fc60003fa2270 */
[--C-:B------:R-:W-:Y:S01]  /*0500*/  @P3 IMAD.MOV.U32 R10, RZ, RZ, R6.reuse ;  /* 0x000000ffff0a3224 */ /* 0x100fe200078e0006 */
[C---:B------:R-:W-:Y:S01]  /*0510*/  ISETP.EQ.AND P3, PT, R13.reuse, -0x4, PT ;  /* 0xfffffffc0d00780c */ /* 0x040fe20003f62270 */
[----:B------:R-:W-:Y:S01]  /*0520*/  @P4 IMAD.MOV.U32 R11, RZ, RZ, R6 ;  /* 0x000000ffff0b4224 */ /* 0x000fe200078e0006 */
[----:B------:R-:W-:Y:S01]  /*0530*/  @P4 MOV R10, R18 ;  /* 0x00000012000a4202 */ /* 0x000fe20000000f00 */
[----:B------:R-:W-:Y:S01]  /*0540*/  @P2 IMAD.MOV.U32 R11, RZ, RZ, R18 ;  /* 0x000000ffff0b2224 */ /* 0x000fe200078e0012 */
[----:B------:R-:W-:Y:S01]  /*0550*/  ISETP.EQ.AND P4, PT, R13, 0x4, PT ;  /* 0x000000040d00780c */ /* 0x000fe20003f82270 */
[--C-:B------:R-:W-:Y:S01]  /*0560*/  @P2 IMAD.MOV.U32 R10, RZ, RZ, R14.reuse ;  /* 0x000000ffff0a2224 */ /* 0x100fe200078e000e */
[----:B------:R-:W-:Y:S01]  /*0570*/  @P1 MOV R10, R16 ;  /* 0x00000010000a1202 */ /* 0x000fe20000000f00 */
[----:B------:R-:W-:Y:S02]  /*0580*/  @P1 IMAD.MOV.U32 R11, RZ, RZ, R14 ;  /* 0x000000ffff0b1224 */ /* 0x000fe400078e000e */
[----:B------:R-:W-:-:S02]  /*0590*/  @P0 IMAD.MOV.U32 R11, RZ, RZ, R16 ;  /* 0x000000ffff0b0224 */ /* 0x000fc400078e0010 */
[--C-:B------:R-:W-:Y:S02]  /*05a0*/  @P0 IMAD.MOV.U32 R10, RZ, RZ, R15.reuse ;  /* 0x000000ffff0a0224 */ /* 0x100fe400078e000f */
[----:B------:R-:W-:Y:S01]  /*05b0*/  @P3 IMAD.MOV.U32 R11, RZ, RZ, R15 ;  /* 0x000000ffff0b3224 */ /* 0x000fe200078e000f */
[----:B------:R-:W-:Y:S01]  /*05c0*/  @P3 MOV R10, R17 ;  /* 0x00000011000a3202 */ /* 0x000fe20000000f00 */
[----:B------:R-:W-:Y:S02]  /*05d0*/  @P5 IMAD.MOV.U32 R11, RZ, RZ, R17 ;  /* 0x000000ffff0b5224 */ /* 0x000fe400078e0011 */
[--C-:B------:R-:W-:Y:S02]  /*05e0*/  @P5 IMAD.MOV.U32 R10, RZ, RZ, R8.reuse ;  /* 0x000000ffff0a5224 */ /* 0x100fe400078e0008 */
[----:B------:R-:W-:Y:S01]  /*05f0*/  @P4 IMAD.MOV.U32 R11, RZ, RZ, R8 ;  /* 0x000000ffff0b4224 */ /* 0x000fe200078e0008 */
[----:B------:R-:W-:Y:S06]  /*0600*/  @!P6 BRA `(.L_x_23) ;  /* 0x00000000002ce947 */ /* 0x000fec0003800000 */
[----:B------:R-:W-:Y:S01]  /*0610*/  @P2 MOV R12, R6 ;  /* 0x00000006000c2202 */ /* 0x000fe20000000f00 */
[----:B------:R-:W-:Y:S01]  /*0620*/  @P1 IMAD.MOV.U32 R12, RZ, RZ, R18 ;  /* 0x000000ffff0c1224 */ /* 0x000fe200078e0012 */
[----:B------:R-:W-:Y:S01]  /*0630*/  LOP3.LUT R9, R9, 0x1f, RZ, 0xc0, !PT ;  /* 0x0000001f09097812 */ /* 0x000fe200078ec0ff */
[----:B------:R-:W-:Y:S01]  /*0640*/  @P0 IMAD.MOV.U32 R12, RZ, RZ, R14 ;  /* 0x000000ffff0c0224 */ /* 0x000fe200078e000e */
[----:B------:R-:W-:Y:S01]  /*0650*/  ISETP.EQ.AND P0, PT, R13, 0x8, PT ;  /* 0x000000080d00780c */ /* 0x000fe20003f02270 */
[----:B------:R-:W-:Y:S01]  /*0660*/  @P3 IMAD.MOV.U32 R12, RZ, RZ, R16 ;  /* 0x000000ffff0c3224 */ /* 0x000fe200078e0010 */
[----:B------:R-:W-:Y:S01]  /*0670*/  @P5 MOV R12, R15 ;  /* 0x0000000f000c5202 */ /* 0x000fe20000000f00 */
[----:B------:R-:W-:Y:S01]  /*0680*/  @P4 IMAD.MOV.U32 R12, RZ, RZ, R17 ;  /* 0x000000ffff0c4224 */ /* 0x000fe200078e0011 */
[----:B------:R-:W-:-:S09]  /*0690*/  SHF.L.W.U32.HI R10, R11, R9, R10 ;  /* 0x000000090b0a7219 */ /* 0x000fd20000010e0a */
[----:B------:R-:W-:-:S05]  /*06a0*/  @P0 IMAD.MOV.U32 R12, RZ, RZ, R8 ;  /* 0x000000ffff0c0224 */ /* 0x000fca00078e0008 */
[----:B------:R-:W-:-:S07]  /*06b0*/  SHF.L.W.U32.HI R11, R12, R9, R11 ;  /* 0x000000090c0b7219 */ /* 0x000fce0000010e0b */
.L_x_23:
[----:B------:R-:W-:Y:S05]  /*06c0*/  BSYNC.RECONVERGENT B1 ;  /* 0x0000000000017941 */ /* 0x000fea0003800200 */
.L_x_22:
[C---:B------:R-:W-:Y:S01]  /*06d0*/  SHF.L.W.U32.HI R19, R11.reuse, 0x2, R10 ;  /* 0x000000020b137819 */ /* 0x040fe20000010e0a */
[----:B------:R-:W-:Y:S01]  /*06e0*/  IMAD.SHL.U32 R8, R11, 0x4, RZ ;  /* 0x000000040b087824 */ /* 0x000fe200078e00ff */
[----:B------:R-:W-:Y:S01]  /*06f0*/  UMOV UR4, 0x54442d19 ;  /* 0x54442d1900047882 */ /* 0x000fe20000000000 */
[----:B------:R-:W-:Y:S01]  /*0700*/  UMOV UR5, 0x3bf921fb ;  /* 0x3bf921fb00057882 */ /* 0x000fe20000000000 */
[----:B------:R-:W-:Y:S02]  /*0710*/  SHF.R.S32.HI R9, RZ, 0x1f, R19 ;  /* 0x0000001fff097819 */ /* 0x000fe40000011413 */
[----:B------:R-:W-:Y:S02]  /*0720*/  ISETP.GE.AND P0, PT, R0, RZ, PT ;  /* 0x000000ff0000720c */ /* 0x000fe40003f06270 */
[C---:B------:R-:W-:Y:S02]  /*0730*/  LOP3.LUT R8, R9.reuse, R8, RZ, 0x3c, !PT ;  /* 0x0000000809087212 */ /* 0x040fe400078e3cff */
[----:B------:R-:W-:-:S02]  /*0740*/  LOP3.LUT R9, R9, R19, RZ, 0x3c, !PT ;  /* 0x0000001309097212 */ /* 0x000fc400078e3cff */
[----:B------:R-:W-:Y:S02]  /*0750*/  SHF.R.U32.HI R10, RZ, 0x1e, R10 ;  /* 0x0000001eff0a7819 */ /* 0x000fe4000001160a */
[C---:B------:R-:W-:Y:S02]  /*0760*/  LOP3.LUT R0, R19.reuse, R0, RZ, 0x3c, !PT ;  /* 0x0000000013007212 */ /* 0x040fe400078e3cff */
[----:B------:R-:W0:Y:S01]  /*0770*/  I2F.F64.S64 R8, R8 ;  /* 0x0000000800087312 */ /* 0x000e220000301c00 */
[----:B------:R-:W-:Y:S02]  /*0780*/  LEA.HI R10, R19, R10, RZ, 0x1 ;  /* 0x0000000a130a7211 */ /* 0x000fe400078f08ff */
[----:B------:R-:W-:Y:S02]  /*0790*/  ISETP.GE.AND P1, PT, R0, RZ, PT ;  /* 0x000000ff0000720c */ /* 0x000fe40003f26270 */
[----:B------:R-:W-:-:S05]  /*07a0*/  IADD3 R0, PT, PT, -R10, RZ, RZ ;  /* 0x000000ff0a007210 */ /* 0x000fca0007ffe1ff */
[----:B------:R-:W-:Y:S01]  /*07b0*/  @!P0 IMAD.MOV.U32 R10, RZ, RZ, R0 ;  /* 0x000000ffff0a8224 */ /* 0x000fe200078e0000 */
[----:B0-----:R-:W-:-:S10]  /*07c0*/  DMUL R12, R8, UR4 ;  /* 0x00000004080c7c28 */ /* 0x001fd40008000000 */
[----:B------:R-:W0:Y:S02]  /*07d0*/  F2F.F32.F64 R12, R12 ;  /* 0x0000000c000c7310 */ /* 0x000e240000301000 */
[----:B0-----:R-:W-:-:S07]  /*07e0*/  FSEL R11, -R12, R12, !P1 ;  /* 0x0000000c0c0b7208 */ /* 0x001fce0004800100 */
.L_x_20:
[----:B------:R-:W-:Y:S05]  /*07f0*/  BSYNC.RECONVERGENT B0 ;  /* 0x0000000000007941 */ /* 0x000fea0003800200 */
.L_x_19:
[----:B------:R-:W-:Y:S02]  /*0800*/  IMAD.MOV.U32 R0, RZ, RZ, 0x37cbac00 ;  /* 0x37cbac00ff007424 */ /* 0x000fe400078e00ff */
[----:B------:R-:W-:Y:S01]  /*0810*/  FMUL R9, R11, R11 ;  /* 0x0000000b0b097220 */ /* 0x000fe20000400000 */
[C---:B------:R-:W-:Y:S01]  /*0820*/  LOP3.LUT R8, R10.reuse, 0x1, RZ, 0xc0, !PT ;  /* 0x000000010a087812 */ /* 0x040fe200078ec0ff */
[----:B------:R-:W-:Y:S01]  /*0830*/  IMAD.MOV.U32 R12, RZ, RZ, 0x3c0885e4 ;  /* 0x3c0885e4ff0c7424 */ /* 0x000fe200078e00ff */
[----:B------:R-:W-:Y:S01]  /*0840*/  IADD3 R10, PT, PT, R10, 0x1, RZ ;  /* 0x000000010a0a7810 */ /* 0x000fe20007ffe0ff */
[----:B------:R-:W-:Y:S01]  /*0850*/  FFMA R0, R9, R0, -0.0013887860113754868507 ;  /* 0xbab607ed09007423 */ /* 0x000fe20000000000 */
[----:B------:R-:W-:Y:S01]  /*0860*/  ISETP.NE.U32.AND P0, PT, R8, 0x1, PT ;  /* 0x000000010800780c */ /* 0x000fe20003f05070 */
[----:B------:R-:W-:Y:S01]  /*0870*/  IMAD.MOV.U32 R13, RZ, RZ, 0x3e2aaaa8 ;  /* 0x3e2aaaa8ff0d7424 */ /* 0x000fe200078e00ff */
[----:B------:R-:W-:Y:S01]  /*0880*/  LOP3.LUT P1, RZ, R10, 0x2, RZ, 0xc0, !PT ;  /* 0x000000020aff7812 */ /* 0x000fe2000782c0ff */
[----:B------:R-:W0:Y:S01]  /*0890*/  LDCU UR4, c[0x0][0x380] ;  /* 0x00007000ff0477ac */ /* 0x000e220008000800 */
[----:B------:R-:W-:Y:S01]  /*08a0*/  FSEL R8, R0, -0.00019574658654164522886, P0 ;  /* 0xb94d415300087808 */ /* 0x000fe20000000000 */
[----:B------:R-:W-:Y:S01]  /*08b0*/  IMAD.IADD R4, R5, 0x1, R4 ;  /* 0x0000000105047824 */ /* 0x000fe200078e0204 */
[----:B------:R-:W-:-:S02]  /*08c0*/  FSEL R12, R12, 0.041666727513074874878, !P0 ;  /* 0x3d2aaabb0c0c7808 */ /* 0x000fc40004000000 */
[----:B------:R-:W-:Y:S02]  /*08d0*/  FSEL R0, R11, 1, !P0 ;  /* 0x3f8000000b007808 */ /* 0x000fe40004000000 */
[----:B------:R-:W-:Y:S01]  /*08e0*/  FSEL R13, -R13, -0.4999999701976776123, !P0 ;  /* 0xbeffffff0d0d7808 */ /* 0x000fe20004000100 */
[C---:B------:R-:W-:Y:S02]  /*08f0*/  FFMA R8, R9.reuse, R8, R12 ;  /* 0x0000000809087223 */ /* 0x040fe4000000000c */
[C---:B------:R-:W-:Y:S02]  /*0900*/  FFMA R11, R9.reuse, R0, RZ ;  /* 0x00000000090b7223 */ /* 0x040fe400000000ff */
[----:B------:R-:W-:-:S04]  /*0910*/  FFMA R8, R9, R8, R13 ;  /* 0x0000000809087223 */ /* 0x000fc8000000000d */
[----:B------:R-:W-:Y:S01]  /*0920*/  FFMA R0, R11, R8, R0 ;  /* 0x000000080b007223 */ /* 0x000fe20000000000 */
[----:B0-----:R-:W-:-:S03]  /*0930*/  ISETP.GE.AND P0, PT, R4, UR4, PT ;  /* 0x0000000404007c0c */ /* 0x001fc6000bf06270 */
[----:B------:R-:W-:-:S04]  /*0940*/  @P1 FADD R0, RZ, -R0 ;  /* 0x80000000ff001221 */ /* 0x000fc80000000000 */
[----:B-----5:R-:W-:-:S05]  /*0950*/  FMUL R7, R7, R0 ;  /* 0x0000000007077220 */ /* 0x020fca0000400000 */
[----:B------:R0:W-:Y:S01]  /*0960*/  STG.E desc[UR6][R2.64+0x14], R7 ;  /* 0x0000140702007986 */ /* 0x0001e2000c101906 */
[----:B------:R-:W-:Y:S05]  /*0970*/  @!P0 BRA `(.L_x_24) ;  /* 0xfffffff400cc8947 */ /* 0x000fea000383ffff */
[----:B------:R-:W-:Y:S05]  /*0980*/  EXIT ;  /* 0x000000000000794d */ /* 0x000fea0003800000 */
.L_x_25:
        /* <DEDUP_REMOVED lines=15> */
.L_x_30:


//--------------------- .nv.global.init           --------------------------
	.section	.nv.global.init,"aw",@progbits
	.align	4
.nv.global.init:
	.type		__cudart_i2opi_f,@object
	.size		__cudart_i2opi_f,(.L_0 - __cudart_i2opi_f)
__cudart_i2opi_f:
        /*0000*/ 	.byte	0x41, 0x90, 0x43, 0x3c, 0x99, 0x95, 0x62, 0xdb, 0xc0, 0xdd, 0x34, 0xf5, 0xd1, 0x57, 0x27, 0xfc
        /*0010*/ 	.byte	0x29, 0x15, 0x44, 0x4e, 0x6e, 0x83, 0xf9, 0xa2
.L_0:


//--------------------- .nv.shared.reserved.0     --------------------------
	.section	.nv.shared.reserved.0,"aw",@nobits
	.weak		__nv_reservedSMEM_offset_0_alias
	.size		__nv_reservedSMEM_offset_0_alias, 0, 64
	.other		__nv_reservedSMEM_offset_0_alias,@"STO_CUDA_RESERVED_SHARED STV_DEFAULT"
__nv_reservedSMEM_offset_0_alias:
	.zero		0
	.zero		64


//--------------------- .nv.constant0._Z32compute_optimality_metric_helperfPKfiPKiPf --------------------------
	.section	.nv.constant0._Z32compute_optimality_metric_helperfPKfiPKiPf,"a",@progbits
	.sectionflags	@""
	.align	4
.nv.constant0._Z32compute_optimality_metric_helperfPKfiPKiPf:
	.zero		936


//--------------------- .nv.constant0._Z25update_safe_metric_helperifiPfPi --------------------------
	.section	.nv.constant0._Z25update_safe_metric_helperifiPfPi,"a",@progbits
	.sectionflags	@""
	.align	4
.nv.constant0._Z25update_safe_metric_helperifiPfPi:
	.zero		928


//--------------------- .nv.constant0._Z27generate_samples_gpu_helperiiPKfPf --------------------------
	.section	.nv.constant0._Z27generate_samples_gpu_helperiiPKfPf,"a",@progbits
	.sectionflags	@""
	.align	4
.nv.constant0._Z27generate_samples_gpu_helperiiPKfPf:
	.zero		920


//--------------------- SYMBOLS --------------------------

	.type		.nv.reservedSmem.offset0,@object
	.size		.nv.reservedSmem.offset0,0x4
